# CuTe-DSL kernel — source=cudnn_frontend_dsl family=grouped_gemm_swiglu
# config = {"ab_dtype": "Float4E2M1FN", "sf_vec": 32, "d_dtype": "Float8E4M3FN", "vector_f32": true, "mma_mn": [256, 256], "cluster_mn": [2, 1]}


// ===== COMPILED SASS (sm_100a) =====

	.target	sm_100a

	.elftype	@"ET_EXEC"


//--------------------- .note.nv.tkinfo           --------------------------
	.section	.note.nv.tkinfo,"",@"SHT_NOTE"
	.sectionflags	@"SHF_NOTE_NV_TKINFO"
	.tkinfo
        /*0018*/ 	.word	0x00000081
        /*0030*/ 	.string	""
        /*0030*/ 	.string	"ptxas"
        /*0030*/ 	.string	"Cuda compilation tools, release 12.9, V12.9.83"
        /*0030*/ 	.string	"Build system must define TOOLS_VERSION_EXTENDED"
        /*0030*/ 	.string	"-O 3 -arch sm_100a "



//--------------------- .note.nv.cuver            --------------------------
	.section	.note.nv.cuver,"",@"SHT_NOTE"
	.sectionflags	@"SHF_NOTE_NV_CUVER"
        /*0018*/ 	.short	0x0001
        /*001a*/ 	.short	0x0064
        /*001c*/ 	.short	0x0001
        /*001e*/ 	.short	0x0000
        /*0020*/ 	.short	0x0001
        /*0022*/ 	.short	0x0000


//--------------------- .nv.info                  --------------------------
	.section	.nv.info,"",@"SHT_CUDA_INFO"
	.align	4


	//----- nvinfo : EIATTR_REGCOUNT
	.align		4
        /*0000*/ 	.byte	0x04, 0x2f
        /*0002*/ 	.short	(.L_6 - .L_5)
	.align		4
.L_5:
        /*0004*/ 	.word	index@(kernel_cutlass_kernel_cudnngrouped_gemmgrouped_gemm_swiglugrouped_gemm_swiglu_quantBlockScaledContiguousGroupedGemmKernel_object_at__TiledMMA_ThrLayoutVMNK21111000_PermutationMNK____MMAAt_0)
        /*0008*/ 	.word	0x00000086


	//----- nvinfo : EIATTR_FRAME_SIZE
	.align		4
.L_6:
        /*000c*/ 	.byte	0x04, 0x11
        /*000e*/ 	.short	(.L_8 - .L_7)
	.align		4
.L_7:
        /*0010*/ 	.word	index@($__internal_2_$__cuda_sm10x_tcgen05_guardrail_trap_unallocated_columns_being_dealloced)
        /*0014*/ 	.word	0x00000000


	//----- nvinfo : EIATTR_FRAME_SIZE
	.align		4
.L_8:
        /*0018*/ 	.byte	0x04, 0x11
        /*001a*/ 	.short	(.L_10 - .L_9)
	.align		4
.L_9:
        /*001c*/ 	.word	index@($__internal_1_$__cuda_sm10x_tcgen05_guardrail_trap_phase_invalid_during_alloc)
        /*0020*/ 	.word	0x00000000


	//----- nvinfo : EIATTR_FRAME_SIZE
	.align		4
.L_10:
        /*0024*/ 	.byte	0x04, 0x11
        /*0026*/ 	.short	(.L_12 - .L_11)
	.align		4
.L_11:
        /*0028*/ 	.word	index@($__internal_0_$__cuda_sm10x_tcgen05_guardrail_trap_col_being_dealloced_not_returned_by_alloc)
        /*002c*/ 	.word	0x00000000


	//----- nvinfo : EIATTR_FRAME_SIZE
	.align		4
.L_12:
        /*0030*/ 	.byte	0x04, 0x11
        /*0032*/ 	.short	(.L_14 - .L_13)
	.align		4
.L_13:
        /*0034*/ 	.word	index@(kernel_cutlass_kernel_cudnngrouped_gemmgrouped_gemm_swiglugrouped_gemm_swiglu_quantBlockScaledContiguousGroupedGemmKernel_object_at__TiledMMA_ThrLayoutVMNK21111000_PermutationMNK____MMAAt_0)
        /*0038*/ 	.word	0x00000000


	//----- nvinfo : EIATTR_MIN_STACK_SIZE
	.align		4
.L_14:
        /*003c*/ 	.byte	0x04, 0x12
        /*003e*/ 	.short	(.L_16 - .L_15)
	.align		4
.L_15:
        /*0040*/ 	.word	index@(kernel_cutlass_kernel_cudnngrouped_gemmgrouped_gemm_swiglugrouped_gemm_swiglu_quantBlockScaledContiguousGroupedGemmKernel_object_at__TiledMMA_ThrLayoutVMNK21111000_PermutationMNK____MMAAt_0)
        /*0044*/ 	.word	0x00000000
.L_16:


//--------------------- .nv.info.kernel_cutlass_kernel_cudnngrouped_gemmgrouped_gemm_swiglugrouped_gemm_swiglu_quantBlockScaledContiguousGroupedGemmKernel_object_at__TiledMMA_ThrLayoutVMNK21111000_PermutationMNK____MMAAt_0 --------------------------
	.section	.nv.info.kernel_cutlass_kernel_cudnngrouped_gemmgrouped_gemm_swiglugrouped_gemm_swiglu_quantBlockScaledContiguousGroupedGemmKernel_object_at__TiledMMA_ThrLayoutVMNK21111000_PermutationMNK____MMAAt_0,"",@"SHT_CUDA_INFO"
	.sectionflags	@""
	.align	4


	//----- nvinfo : EIATTR_CUDA_API_VERSION
	.align		4
        /*0000*/ 	.byte	0x04, 0x37
        /*0002*/ 	.short	(.L_18 - .L_17)
.L_17:
        /*0004*/ 	.word	0x00000081


	//----- nvinfo : EIATTR_KPARAM_INFO
	.align		4
.L_18:
        /*0008*/ 	.byte	0x04, 0x17
        /*000a*/ 	.short	(.L_20 - .L_19)
.L_19:
        /*000c*/ 	.word	0x00000000
        /*0010*/ 	.short	0x000f
        /*0012*/ 	.short	0x03f8
        /*0014*/ 	.byte	0x00, 0xf0, 0x31, 0x00


	//----- nvinfo : EIATTR_KPARAM_INFO
	.align		4
.L_20:
        /*0018*/ 	.byte	0x04, 0x17
        /*001a*/ 	.short	(.L_22 - .L_21)
.L_21:
        /*001c*/ 	.word	0x00000000
        /*0020*/ 	.short	0x000e
        /*0022*/ 	.short	0x03ec
        /*0024*/ 	.byte	0x00, 0xf0, 0x31, 0x00


	//----- nvinfo : EIATTR_KPARAM_INFO
	.align		4
.L_22:
        /*0028*/ 	.byte	0x04, 0x17
        /*002a*/ 	.short	(.L_24 - .L_23)
.L_23:
        /*002c*/ 	.word	0x00000000
        /*0030*/ 	.short	0x000d
        /*0032*/ 	.short	0x03e0
        /*0034*/ 	.byte	0x00, 0xf0, 0x31, 0x00


	//----- nvinfo : EIATTR_KPARAM_INFO
	.align		4
.L_24:
        /*0038*/ 	.byte	0x04, 0x17
        /*003a*/ 	.short	(.L_26 - .L_25)
.L_25:
        /*003c*/ 	.word	0x00000000
        /*0040*/ 	.short	0x000c
        /*0042*/ 	.short	0x03d8
        /*0044*/ 	.byte	0x00, 0xf0, 0x21, 0x00


	//----- nvinfo : EIATTR_KPARAM_INFO
	.align		4
.L_26:
        /*0048*/ 	.byte	0x04, 0x17
        /*004a*/ 	.short	(.L_28 - .L_27)
.L_27:
        /*004c*/ 	.word	0x00000000
        /*0050*/ 	.short	0x000b
        /*0052*/ 	.short	0x03d0
        /*0054*/ 	.byte	0x00, 0xf0, 0x21, 0x00


	//----- nvinfo : EIATTR_KPARAM_INFO
	.align		4
.L_28:
        /*0058*/ 	.byte	0x04, 0x17
        /*005a*/ 	.short	(.L_30 - .L_29)
.L_29:
        /*005c*/ 	.word	0x00000000
        /*0060*/ 	.short	0x000a
        /*0062*/ 	.short	0x03c8
        /*0064*/ 	.byte	0x00, 0xf0, 0x21, 0x00


	//----- nvinfo : EIATTR_KPARAM_INFO
	.align		4
.L_30:
        /*0068*/ 	.byte	0x04, 0x17
        /*006a*/ 	.short	(.L_32 - .L_31)
.L_31:
        /*006c*/ 	.word	0x00000000
        /*0070*/ 	.short	0x0009
        /*0072*/ 	.short	0x03c0
        /*0074*/ 	.byte	0x00, 0xf0, 0x21, 0x00


	//----- nvinfo : EIATTR_KPARAM_INFO
	.align		4
.L_32:
        /*0078*/ 	.byte	0x04, 0x17
        /*007a*/ 	.short	(.L_34 - .L_33)
.L_33:
        /*007c*/ 	.word	0x00000000
        /*0080*/ 	.short	0x0008
        /*0082*/ 	.short	0x0340
        /*0084*/ 	.byte	0x00, 0xf0, 0x01, 0x02


	//----- nvinfo : EIATTR_KPARAM_INFO
	.align		4
.L_34:
        /*0088*/ 	.byte	0x04, 0x17
        /*008a*/ 	.short	(.L_36 - .L_35)
.L_35:
        /*008c*/ 	.word	0x00000000
        /*0090*/ 	.short	0x0007
        /*0092*/ 	.short	0x02c0
        /*0094*/ 	.byte	0x00, 0xf0, 0x01, 0x02


	//----- nvinfo : EIATTR_KPARAM_INFO
	.align		4
.L_36:
        /*0098*/ 	.byte	0x04, 0x17
        /*009a*/ 	.short	(.L_38 - .L_37)
.L_37:
        /*009c*/ 	.word	0x00000000
        /*00a0*/ 	.short	0x0006
        /*00a2*/ 	.short	0x0240
        /*00a4*/ 	.byte	0x00, 0xf0, 0x01, 0x02


	//----- nvinfo : EIATTR_KPARAM_INFO
	.align		4
.L_38:
        /*00a8*/ 	.byte	0x04, 0x17
        /*00aa*/ 	.short	(.L_40 - .L_39)
.L_39:
        /*00ac*/ 	.word	0x00000000
        /*00b0*/ 	.short	0x0005
        /*00b2*/ 	.short	0x01c0
        /*00b4*/ 	.byte	0x00, 0xf0, 0x01, 0x02


	//----- nvinfo : EIATTR_KPARAM_INFO
	.align		4
.L_40:
        /*00b8*/ 	.byte	0x04, 0x17
        /*00ba*/ 	.short	(.L_42 - .L_41)
.L_41:
        /*00bc*/ 	.word	0x00000000
        /*00c0*/ 	.short	0x0004
        /*00c2*/ 	.short	0x0140
        /*00c4*/ 	.byte	0x00, 0xf0, 0x01, 0x02


	//----- nvinfo : EIATTR_KPARAM_INFO
	.align		4
.L_42:
        /*00c8*/ 	.byte	0x04, 0x17
        /*00ca*/ 	.short	(.L_44 - .L_43)
.L_43:
        /*00cc*/ 	.word	0x00000000
        /*00d0*/ 	.short	0x0003
        /*00d2*/ 	.short	0x00c0
        /*00d4*/ 	.byte	0x00, 0xf0, 0x01, 0x02


	//----- nvinfo : EIATTR_KPARAM_INFO
	.align		4
.L_44:
        /*00d8*/ 	.byte	0x04, 0x17
        /*00da*/ 	.short	(.L_46 - .L_45)
.L_45:
        /*00dc*/ 	.word	0x00000000
        /*00e0*/ 	.short	0x0002
        /*00e2*/ 	.short	0x0040
        /*00e4*/ 	.byte	0x00, 0xf0, 0x01, 0x02


	//----- nvinfo : EIATTR_KPARAM_INFO
	.align		4
.L_46:
        /*00e8*/ 	.byte	0x04, 0x17
        /*00ea*/ 	.short	(.L_48 - .L_47)
.L_47:
        /*00ec*/ 	.word	0x00000000
        /*00f0*/ 	.short	0x0001
        /*00f2*/ 	.short	0x000c
        /*00f4*/ 	.byte	0x00, 0xf0, 0x31, 0x00


	//----- nvinfo : EIATTR_KPARAM_INFO
	.align		4
.L_48:
        /*00f8*/ 	.byte	0x04, 0x17
        /*00fa*/ 	.short	(.L_50 - .L_49)
.L_49:
        /*00fc*/ 	.word	0x00000000
        /*0100*/ 	.short	0x0000
        /*0102*/ 	.short	0x0000
        /*0104*/ 	.byte	0x00, 0xf0, 0x31, 0x00


	//----- nvinfo : EIATTR_AT_ENTRY_FRAGMENTS
	.align		4
.L_50:
        /*0108*/ 	.byte	0x04, 0x4f
        /*010a*/ 	.short	(.L_52 - .L_51)


	//   ....[0]....
.L_51:
        /*010c*/ 	.word	0x00000004


	//   ....[1]....
        /*0110*/ 	.word	0x00000005


	//----- nvinfo : EIATTR_RESERVED_SMEM_USED
	.align		4
.L_52:
        /*0114*/ 	.byte	0x01, 0x41
	.zero		2


	//----- nvinfo : EIATTR_SPARSE_MMA_MASK
	.align		4
        /*0118*/ 	.byte	0x03, 0x50
        /*011a*/ 	.short	0x0000


	//----- nvinfo : EIATTR_TCGEN05_2CTA_USED
	.align		4
        /*011c*/ 	.byte	0x01, 0x52
	.zero		2


	//----- nvinfo : EIATTR_MAXREG_COUNT
	.align		4
        /*0120*/ 	.byte	0x03, 0x1b
        /*0122*/ 	.short	0x00ff


	//----- nvinfo : EIATTR_NUM_BARRIERS
	.align		4
        /*0124*/ 	.byte	0x02, 0x4c
        /*0126*/ 	.byte	0x05
	.zero		1


	//----- nvinfo : EIATTR_INT_WARP_WIDE_INSTR_OFFSETS
	.align		4
        /*0128*/ 	.byte	0x04, 0x31
        /*012a*/ 	.short	(.L_54 - .L_53)


	//   ....[0]....
.L_53:
        /*012c*/ 	.word	0x00005330


	//   ....[1]....
        /*0130*/ 	.word	0x000053b0


	//   ....[2]....
        /*0134*/ 	.word	0x000053d0


	//----- nvinfo : EIATTR_COOP_GROUP_MASK_REGIDS
	.align		4
.L_54:
        /*0138*/ 	.byte	0x04, 0x29
        /*013a*/ 	.short	(.L_56 - .L_55)


	//   ....[0]....
.L_55:
        /*013c*/ 	.word	0xffffffff


	//   ....[1]....
        /*0140*/ 	.word	0xffffffff


	//   ....[2]....
        /*0144*/ 	.word	0xffffffff


	//   ....[3]....
        /*0148*/ 	.word	0xffffffff


	//   ....[4]....
        /*014c*/ 	.word	0xffffffff


	//   ....[5]....
        /*0150*/ 	.word	0xffffffff


	//   ....[6]....
        /*0154*/ 	.word	0xffffffff


	//   ....[7]....
        /*0158*/ 	.word	0xffffffff


	//   ....[8]....
        /*015c*/ 	.word	0xffffffff


	//   ....[9]....
        /*0160*/ 	.word	0xffffffff


	//   ....[10]....
        /*0164*/ 	.word	0xffffffff


	//   ....[11]....
        /*0168*/ 	.word	0xffffffff


	//----- nvinfo : EIATTR_COOP_GROUP_INSTR_OFFSETS
	.align		4
.L_56:
        /*016c*/ 	.byte	0x04, 0x28
        /*016e*/ 	.short	(.L_58 - .L_57)


	//   ....[0]....
.L_57:
        /*0170*/ 	.word	0x00000140


	//   ....[1]....
        /*0174*/ 	.word	0x00000440


	//   ....[2]....
        /*0178*/ 	.word	0x000005b0


	//   ....[3]....
        /*017c*/ 	.word	0x00000830


	//   ....[4]....
        /*0180*/ 	.word	0x00000bc0


	//   ....[5]....
        /*0184*/ 	.word	0x00000e90


	//   ....[6]....
        /*0188*/ 	.word	0x00000ef0


	//   ....[7]....
        /*018c*/ 	.word	0x00002d20


	//   ....[8]....
        /*0190*/ 	.word	0x00003330


	//   ....[9]....
        /*0194*/ 	.word	0x00004e90


	//   ....[10]....
        /*0198*/ 	.word	0x000051b0


	//   ....[11]....
        /*019c*/ 	.word	0x00005470


	//----- nvinfo : EIATTR_VRC_CTA_INIT_COUNT
	.align		4
.L_58:
        /*01a0*/ 	.byte	0x02, 0x4a
        /*01a2*/ 	.byte	0x80
	.zero		1


	//----- nvinfo : EIATTR_MBARRIER_INSTR_OFFSETS
	.align		4
        /*01a4*/ 	.byte	0x04, 0x39
        /*01a6*/ 	.short	(.L_60 - .L_59)


	//   ....[0]....
.L_59:
        /*01a8*/ 	.word	0x00000350
        /*01ac*/ 	.word	0x000000ff
        /*01b0*/ 	.word	0x00000000
        /*01b4*/ 	.short	0x0100
        /*01b6*/ 	.byte	0x06
	.zero		1


	//   ....[1]....
        /*01b8*/ 	.word	0x00000360
        /*01bc*/ 	.word	0x000000ff
        /*01c0*/ 	.word	0x00000008
        /*01c4*/ 	.short	0x0100
        /*01c6*/ 	.byte	0x06
	.zero		1


	//   ....[2]....
        /*01c8*/ 	.word	0x00000370
        /*01cc*/ 	.word	0x000000ff
        /*01d0*/ 	.word	0x00000010
        /*01d4*/ 	.short	0x0100
        /*01d6*/ 	.byte	0x06
	.zero		1


	//   ....[3]....
        /*01d8*/ 	.word	0x00000380
        /*01dc*/ 	.word	0x000000ff
        /*01e0*/ 	.word	0x00000018
        /*01e4*/ 	.short	0x0100
        /*01e6*/ 	.byte	0x06
	.zero		1


	//   ....[4]....
        /*01e8*/ 	.word	0x00000390
        /*01ec*/ 	.word	0x000000ff
        /*01f0*/ 	.word	0x00000020
        /*01f4*/ 	.short	0x0100
        /*01f6*/ 	.byte	0x06
	.zero		1


	//   ....[5]....
        /*01f8*/ 	.word	0x000003a0
        /*01fc*/ 	.word	0x000000ff
        /*0200*/ 	.word	0x00000028
        /*0204*/ 	.short	0x0100
        /*0206*/ 	.byte	0x06
	.zero		1


	//   ....[6]....
        /*0208*/ 	.word	0x000003b0
        /*020c*/ 	.word	0x000000ff
        /*0210*/ 	.word	0x00000030
        /*0214*/ 	.short	0x0100
        /*0216*/ 	.byte	0x06
	.zero		1


	//   ....[7]....
        /*0218*/ 	.word	0x000003c0
        /*021c*/ 	.word	0x000000ff
        /*0220*/ 	.word	0x00000038
        /*0224*/ 	.short	0x0100
        /*0226*/ 	.byte	0x06
	.zero		1


	//   ....[8]....
        /*0228*/ 	.word	0x000003d0
        /*022c*/ 	.word	0x000000ff
        /*0230*/ 	.word	0x00000040
        /*0234*/ 	.short	0x0100
        /*0236*/ 	.byte	0x06
	.zero		1


	//   ....[9]....
        /*0238*/ 	.word	0x000003e0
        /*023c*/ 	.word	0x000000ff
        /*0240*/ 	.word	0x00000048
        /*0244*/ 	.short	0x0100
        /*0246*/ 	.byte	0x06
	.zero		1


	//   ....[10]....
        /*0248*/ 	.word	0x00000550
        /*024c*/ 	.word	0x000000ff
        /*0250*/ 	.word	0x00000050
        /*0254*/ 	.short	0x0100
        /*0256*/ 	.byte	0x07
	.zero		1


	//   ....[11]....
        /*0258*/ 	.word	0x00000560
        /*025c*/ 	.word	0x000000ff
        /*0260*/ 	.word	0x00000058
        /*0264*/ 	.short	0x0100
        /*0266*/ 	.byte	0x07
	.zero		1


	//   ....[12]....
        /*0268*/ 	.word	0x000006d0
        /*026c*/ 	.word	0x000000ff
        /*0270*/ 	.word	0x00000060
        /*0274*/ 	.short	0x0100
        /*0276*/ 	.byte	0x07
	.zero		1


	//   ....[13]....
        /*0278*/ 	.word	0x000006e0
        /*027c*/ 	.word	0x000000ff
        /*0280*/ 	.word	0x00000068
        /*0284*/ 	.short	0x0100
        /*0286*/ 	.byte	0x07
	.zero		1


	//   ....[14]....
        /*0288*/ 	.word	0x000006f0
        /*028c*/ 	.word	0x000000ff
        /*0290*/ 	.word	0x00000070
        /*0294*/ 	.short	0x0100
        /*0296*/ 	.byte	0x07
	.zero		1


	//   ....[15]....
        /*0298*/ 	.word	0x00000700
        /*029c*/ 	.word	0x000000ff
        /*02a0*/ 	.word	0x00000078
        /*02a4*/ 	.short	0x0100
        /*02a6*/ 	.byte	0x07
	.zero		1


	//   ....[16]....
        /*02a8*/ 	.word	0x000007d0
        /*02ac*/ 	.word	0x000000ff
        /*02b0*/ 	.word	0x00000080
        /*02b4*/ 	.short	0x0100
        /*02b6*/ 	.byte	0x06
	.zero		1


	//   ....[17]....
        /*02b8*/ 	.word	0x00000f50
        /*02bc*/ 	.word	0x0000000e
        /*02c0*/ 	.word	0x00000070
        /*02c4*/ 	.short	0x010a
        /*02c6*/ 	.byte	0xff
	.zero		1


	//   ....[18]....
        /*02c8*/ 	.word	0x00001030
        /*02cc*/ 	.word	0x0000000e
        /*02d0*/ 	.word	0x00000060
        /*02d4*/ 	.short	0x0101
        /*02d6*/ 	.byte	0xff
	.zero		1


	//   ....[19]....
        /*02d8*/ 	.word	0x00001260
        /*02dc*/ 	.word	0x00000002
        /*02e0*/ 	.word	0x00000070
        /*02e4*/ 	.short	0x010a
        /*02e6*/ 	.byte	0xff
	.zero		1


	//   ....[20]....
        /*02e8*/ 	.word	0x00001380
        /*02ec*/ 	.word	0x00000002
        /*02f0*/ 	.word	0x00000060
        /*02f4*/ 	.short	0x0101
        /*02f6*/ 	.byte	0xff
	.zero		1


	//   ....[21]....
        /*02f8*/ 	.word	0x00001390
        /*02fc*/ 	.word	0x00000003
        /*0300*/ 	.word	0x00000070
        /*0304*/ 	.short	0x010a
        /*0306*/ 	.byte	0xff
	.zero		1


	//   ....[22]....
        /*0308*/ 	.word	0x00001420
        /*030c*/ 	.word	0x000000ff
        /*0310*/ 	.word	0x00000060
        /*0314*/ 	.short	0x010a
        /*0316*/ 	.byte	0x22
	.zero		1


	//   ....[23]....
        /*0318*/ 	.word	0x000014a0
        /*031c*/ 	.word	0x000000ff
        /*0320*/ 	.word	0x00000070
        /*0324*/ 	.short	0x0101
        /*0326*/ 	.byte	0x22
	.zero		1


	//   ....[24]....
        /*0328*/ 	.word	0x000015b0
        /*032c*/ 	.word	0x000000ff
        /*0330*/ 	.word	0x00000028
        /*0334*/ 	.short	0x010a
        /*0336*/ 	.byte	0x06
	.zero		1


	//   ....[25]....
        /*0338*/ 	.word	0x00001770
        /*033c*/ 	.word	0x000000ff
        /*0340*/ 	.word	0x00000028
        /*0344*/ 	.short	0x010a
        /*0346*/ 	.byte	0x05
	.zero		1


	//   ....[26]....
        /*0348*/ 	.word	0x000019f0
        /*034c*/ 	.word	0x000000ff
        /*0350*/ 	.word	0x00000028
        /*0354*/ 	.short	0x010a
        /*0356*/ 	.byte	0x21
	.zero		1


	//   ....[27]....
        /*0358*/ 	.word	0x00001a30
        /*035c*/ 	.word	0x00000003
        /*0360*/ 	.word	0x00000060
        /*0364*/ 	.short	0x010a
        /*0366*/ 	.byte	0xff
	.zero		1


	//   ....[28]....
        /*0368*/ 	.word	0x00001ad0
        /*036c*/ 	.word	0x00000003
        /*0370*/ 	.word	0x00000070
        /*0374*/ 	.short	0x0101
        /*0376*/ 	.byte	0xff
	.zero		1


	//   ....[29]....
        /*0378*/ 	.word	0x00001c90
        /*037c*/ 	.word	0x000000ff
        /*0380*/ 	.word	0x00000028
        /*0384*/ 	.short	0x010a
        /*0386*/ 	.byte	0x05
	.zero		1


	//   ....[30]....
        /*0388*/ 	.word	0x00001d70
        /*038c*/ 	.word	0x000000ff
        /*0390*/ 	.word	0x00000060
        /*0394*/ 	.short	0x010a
        /*0396*/ 	.byte	0x0c
	.zero		1


	//   ....[31]....
        /*0398*/ 	.word	0x00001e00
        /*039c*/ 	.word	0x000000ff
        /*03a0*/ 	.word	0x00000070
        /*03a4*/ 	.short	0x0101
        /*03a6*/ 	.byte	0x0c
	.zero		1


	//   ....[32]....
        /*03a8*/ 	.word	0x000022e0
        /*03ac*/ 	.word	0x000000ff
        /*03b0*/ 	.word	0x00000000
        /*03b4*/ 	.short	0x010a
        /*03b6*/ 	.byte	0x19
	.zero		1


	//   ....[33]....
        /*03b8*/ 	.word	0x000022f0
        /*03bc*/ 	.word	0x000000ff
        /*03c0*/ 	.word	0x00000058
        /*03c4*/ 	.short	0x010a
        /*03c6*/ 	.byte	0x0c
	.zero		1


	//   ....[34]....
        /*03c8*/ 	.word	0x00002340
        /*03cc*/ 	.word	0x000000ff
        /*03d0*/ 	.word	0x00000058
        /*03d4*/ 	.short	0x010a
        /*03d6*/ 	.byte	0x0c
	.zero		1


	//   ....[35]....
        /*03d8*/ 	.word	0x00002590
        /*03dc*/ 	.word	0x000000ff
        /*03e0*/ 	.word	0x00000000
        /*03e4*/ 	.short	0x010a
        /*03e6*/ 	.byte	0x0d
	.zero		1


	//   ....[36]....
        /*03e8*/ 	.word	0x000027a0
        /*03ec*/ 	.word	0x000000ff
        /*03f0*/ 	.word	0x00000000
        /*03f4*/ 	.short	0x010a
        /*03f6*/ 	.byte	0x10
	.zero		1


	//   ....[37]....
        /*03f8*/ 	.word	0x00002830
        /*03fc*/ 	.word	0x000000ff
        /*0400*/ 	.word	0x00000058
        /*0404*/ 	.short	0x010a
        /*0406*/ 	.byte	0x0c
	.zero		1


	//   ....[38]....
        /*0408*/ 	.word	0x00002850
        /*040c*/ 	.word	0x00000002
        /*0410*/ 	.word	0x00000060
        /*0414*/ 	.short	0x010a
        /*0416*/ 	.byte	0xff
	.zero		1


	//   ....[39]....
        /*0418*/ 	.word	0x00002900
        /*041c*/ 	.word	0x00000002
        /*0420*/ 	.word	0x00000070
        /*0424*/ 	.short	0x0101
        /*0426*/ 	.byte	0xff
	.zero		1


	//   ....[40]....
        /*0428*/ 	.word	0x000029b0
        /*042c*/ 	.word	0x00000000
        /*0430*/ 	.word	0x00000058
        /*0434*/ 	.short	0x010a
        /*0436*/ 	.byte	0xff
	.zero		1


	//   ....[41]....
        /*0438*/ 	.word	0x000029f0
        /*043c*/ 	.word	0x00000000
        /*0440*/ 	.word	0x00000058
        /*0444*/ 	.short	0x010a
        /*0446*/ 	.byte	0xff
	.zero		1


	//   ....[42]....
        /*0448*/ 	.word	0x00002af0
        /*044c*/ 	.word	0x000000ff
        /*0450*/ 	.word	0x00000080
        /*0454*/ 	.short	0x0100
        /*0456*/ 	.byte	0x05
	.zero		1


	//   ....[43]....
        /*0458*/ 	.word	0x00002be0
        /*045c*/ 	.word	0x000000ff
        /*0460*/ 	.word	0x00000080
        /*0464*/ 	.short	0x0100
        /*0466*/ 	.byte	0x05
	.zero		1


	//   ....[44]....
        /*0468*/ 	.word	0x00002cd0
        /*046c*/ 	.word	0x000000ff
        /*0470*/ 	.word	0x00000080
        /*0474*/ 	.short	0x0100
        /*0476*/ 	.byte	0x05
	.zero		1


	//   ....[45]....
        /*0478*/ 	.word	0x00002fa0
        /*047c*/ 	.word	0x00000003
        /*0480*/ 	.word	0x00000000
        /*0484*/ 	.short	0x010a
        /*0486*/ 	.byte	0xff
	.zero		1


	//   ....[46]....
        /*0488*/ 	.word	0x00002fc0
        /*048c*/ 	.word	0x00000003
        /*0490*/ 	.word	0x00000000
        /*0494*/ 	.short	0x010a
        /*0496*/ 	.byte	0xff
	.zero		1


	//   ....[47]....
        /*0498*/ 	.word	0x000031a0
        /*049c*/ 	.word	0x00000003
        /*04a0*/ 	.word	0x00000000
        /*04a4*/ 	.short	0x010a
        /*04a6*/ 	.byte	0xff
	.zero		1


	//   ....[48]....
        /*04a8*/ 	.word	0x000031c0
        /*04ac*/ 	.word	0x00000003
        /*04b0*/ 	.word	0x00000000
        /*04b4*/ 	.short	0x010a
        /*04b6*/ 	.byte	0xff
	.zero		1


	//   ....[49]....
        /*04b8*/ 	.word	0x000032b0
        /*04bc*/ 	.word	0x00000003
        /*04c0*/ 	.word	0x00000000
        /*04c4*/ 	.short	0x0101
        /*04c6*/ 	.byte	0xff
	.zero		1


	//   ....[50]....
        /*04c8*/ 	.word	0x000033a0
        /*04cc*/ 	.word	0x00000057
        /*04d0*/ 	.word	0x00000060
        /*04d4*/ 	.short	0x010a
        /*04d6*/ 	.byte	0xff
	.zero		1


	//   ....[51]....
        /*04d8*/ 	.word	0x00003400
        /*04dc*/ 	.word	0x00000057
        /*04e0*/ 	.word	0x00000070
        /*04e4*/ 	.short	0x0101
        /*04e6*/ 	.byte	0xff
	.zero		1


	//   ....[52]....
        /*04e8*/ 	.word	0x00003840
        /*04ec*/ 	.word	0x00000057
        /*04f0*/ 	.word	0x00000050
        /*04f4*/ 	.short	0x010a
        /*04f6*/ 	.byte	0xff
	.zero		1


	//   ....[53]....
        /*04f8*/ 	.word	0x00003d10
        /*04fc*/ 	.word	0x00000068
        /*0500*/ 	.word	0x00000000
        /*0504*/ 	.short	0x0101
        /*0506*/ 	.byte	0xff
	.zero		1


	//   ....[54]....
        /*0508*/ 	.word	0x00004e50
        /*050c*/ 	.word	0x00000003
        /*0510*/ 	.word	0x00000060
        /*0514*/ 	.short	0x010a
        /*0516*/ 	.byte	0xff
	.zero		1


	//   ....[55]....
        /*0518*/ 	.word	0x00004f00
        /*051c*/ 	.word	0x00000003
        /*0520*/ 	.word	0x00000070
        /*0524*/ 	.short	0x0101
        /*0526*/ 	.byte	0xff
	.zero		1


	//   ....[56]....
        /*0528*/ 	.word	0x00005160
        /*052c*/ 	.word	0x00000003
        /*0530*/ 	.word	0x00000000
        /*0534*/ 	.short	0x0101
        /*0536*/ 	.byte	0xff
	.zero		1


	//   ....[57]....
        /*0538*/ 	.word	0x00005170
        /*053c*/ 	.word	0x00000057
        /*0540*/ 	.word	0x00000080
        /*0544*/ 	.short	0x010a
        /*0546*/ 	.byte	0xff
	.zero		1


	//   ....[58]....
        /*0548*/ 	.word	0x00005510
        /*054c*/ 	.word	0x00000057
        /*0550*/ 	.word	0x00000080
        /*0554*/ 	.short	0x0100
        /*0556*/ 	.byte	0xff
	.zero		1


	//   ....[59]....
        /*0558*/ 	.word	0x00005570
        /*055c*/ 	.word	0x0000000e
        /*0560*/ 	.word	0x00000070
        /*0564*/ 	.short	0x010a
        /*0566*/ 	.byte	0xff
	.zero		1


	//   ....[60]....
        /*0568*/ 	.word	0x000055d0
        /*056c*/ 	.word	0x00000002
        /*0570*/ 	.word	0x00000070
        /*0574*/ 	.short	0x010a
        /*0576*/ 	.byte	0xff
	.zero		1


	//   ....[61]....
        /*0578*/ 	.word	0x00005630
        /*057c*/ 	.word	0x00000003
        /*0580*/ 	.word	0x00000070
        /*0584*/ 	.short	0x010a
        /*0586*/ 	.byte	0xff
	.zero		1


	//   ....[62]....
        /*0588*/ 	.word	0x00005690
        /*058c*/ 	.word	0x00000000
        /*0590*/ 	.word	0x00000060
        /*0594*/ 	.short	0x010a
        /*0596*/ 	.byte	0xff
	.zero		1


	//   ....[63]....
        /*0598*/ 	.word	0x00005710
        /*059c*/ 	.word	0x00000000
        /*05a0*/ 	.word	0x00000028
        /*05a4*/ 	.short	0x010a
        /*05a6*/ 	.byte	0xff
	.zero		1


	//   ....[64]....
        /*05a8*/ 	.word	0x00005770
        /*05ac*/ 	.word	0x00000003
        /*05b0*/ 	.word	0x00000060
        /*05b4*/ 	.short	0x010a
        /*05b6*/ 	.byte	0xff
	.zero		1


	//   ....[65]....
        /*05b8*/ 	.word	0x000057f0
        /*05bc*/ 	.word	0x00000000
        /*05c0*/ 	.word	0x00000028
        /*05c4*/ 	.short	0x010a
        /*05c6*/ 	.byte	0xff
	.zero		1


	//   ....[66]....
        /*05c8*/ 	.word	0x00005850
        /*05cc*/ 	.word	0x00000002
        /*05d0*/ 	.word	0x00000060
        /*05d4*/ 	.short	0x010a
        /*05d6*/ 	.byte	0xff
	.zero		1


	//   ....[67]....
        /*05d8*/ 	.word	0x000058d0
        /*05dc*/ 	.word	0x00000000
        /*05e0*/ 	.word	0x00000058
        /*05e4*/ 	.short	0x010a
        /*05e6*/ 	.byte	0xff
	.zero		1


	//   ....[68]....
        /*05e8*/ 	.word	0x00005950
        /*05ec*/ 	.word	0x00000000
        /*05f0*/ 	.word	0x00000000
        /*05f4*/ 	.short	0x010a
        /*05f6*/ 	.byte	0xff
	.zero		1


	//   ....[69]....
        /*05f8*/ 	.word	0x000059c0
        /*05fc*/ 	.word	0x00000002
        /*0600*/ 	.word	0x00000060
        /*0604*/ 	.short	0x010a
        /*0606*/ 	.byte	0xff
	.zero		1


	//   ....[70]....
        /*0608*/ 	.word	0x00005a20
        /*060c*/ 	.word	0x00000003
        /*0610*/ 	.word	0x00000000
        /*0614*/ 	.short	0x010a
        /*0616*/ 	.byte	0xff
	.zero		1


	//   ....[71]....
        /*0618*/ 	.word	0x00005a80
        /*061c*/ 	.word	0x00000003
        /*0620*/ 	.word	0x00000000
        /*0624*/ 	.short	0x010a
        /*0626*/ 	.byte	0xff
	.zero		1


	//   ....[72]....
        /*0628*/ 	.word	0x00005ad0
        /*062c*/ 	.word	0x00000057
        /*0630*/ 	.word	0x00000060
        /*0634*/ 	.short	0x010a
        /*0636*/ 	.byte	0xff
	.zero		1


	//   ....[73]....
        /*0638*/ 	.word	0x00005b30
        /*063c*/ 	.word	0x00000057
        /*0640*/ 	.word	0x00000050
        /*0644*/ 	.short	0x010a
        /*0646*/ 	.byte	0xff
	.zero		1


	//   ....[74]....
        /*0648*/ 	.word	0x00005b90
        /*064c*/ 	.word	0x00000003
        /*0650*/ 	.word	0x00000060
        /*0654*/ 	.short	0x010a
        /*0656*/ 	.byte	0xff
	.zero		1


	//   ....[75]....
        /*0658*/ 	.word	0x00005be0
        /*065c*/ 	.word	0x00000057
        /*0660*/ 	.word	0x00000080
        /*0664*/ 	.short	0x010a
        /*0666*/ 	.byte	0xff
	.zero		1


	//----- nvinfo : EIATTR_NUM_MBARRIERS
	.align		4
.L_60:
        /*0668*/ 	.byte	0x03, 0x38
        /*066a*/ 	.short	0x0015


	//----- nvinfo : EIATTR_EXIT_INSTR_OFFSETS
	.align		4
        /*066c*/ 	.byte	0x04, 0x1c
        /*066e*/ 	.short	(.L_62 - .L_61)


	//   ....[0]....
.L_61:
        /*0670*/ 	.word	0x00005550


	//----- nvinfo : EIATTR_MAX_THREADS
	.align		4
.L_62:
        /*0674*/ 	.byte	0x04, 0x05
        /*0676*/ 	.short	(.L_64 - .L_63)
.L_63:
        /*0678*/ 	.word	0x000000e0
        /*067c*/ 	.word	0x00000001
        /*0680*/ 	.word	0x00000001


	//----- nvinfo : EIATTR_CRS_STACK_SIZE
	.align		4
.L_64:
        /*0684*/ 	.byte	0x04, 0x1e
        /*0686*/ 	.short	(.L_66 - .L_65)
.L_65:
        /*0688*/ 	.word	0x00000000


	//----- nvinfo : EIATTR_CBANK_PARAM_SIZE
	.align		4
.L_66:
        /*068c*/ 	.byte	0x03, 0x19
        /*068e*/ 	.short	0x0404


	//----- nvinfo : EIATTR_PARAM_CBANK
	.align		4
        /*0690*/ 	.byte	0x04, 0x0a
        /*0692*/ 	.short	(.L_68 - .L_67)
	.align		4
.L_67:
        /*0694*/ 	.word	index@(.nv.constant0.kernel_cutlass_kernel_cudnngrouped_gemmgrouped_gemm_swiglugrouped_gemm_swiglu_quantBlockScaledContiguousGroupedGemmKernel_object_at__TiledMMA_ThrLayoutVMNK21111000_PermutationMNK____MMAAt_0)
        /*0698*/ 	.short	0x0380
        /*069a*/ 	.short	0x0404


	//----- nvinfo : EIATTR_SW_WAR
	.align		4
.L_68:
        /*069c*/ 	.byte	0x04, 0x36
        /*069e*/ 	.short	(.L_70 - .L_69)
.L_69:
        /*06a0*/ 	.word	0x00000008
.L_70:


//--------------------- .nv.compat                --------------------------
	.section	.nv.compat,"",@"SHT_CUDA_COMPAT_INFO"
	.align	4
        /*0000*/ 	.byte	0x02, 0x02, 0x02, 0x00, 0x02, 0x05, 0x05, 0x00, 0x02, 0x03, 0x01, 0x00, 0x02, 0x06, 0x01, 0x00


//--------------------- .nv.callgraph             --------------------------
	.section	.nv.callgraph,"",@"SHT_CUDA_CALLGRAPH"
	.align	4
	.sectionentsize	8
	.align		4
        /*0000*/ 	.word	0x00000000
	.align		4
        /*0004*/ 	.word	0xffffffff
	.align		4
        /*0008*/ 	.word	0x00000000
	.align		4
        /*000c*/ 	.word	0xfffffffe
	.align		4
        /*0010*/ 	.word	0x00000000
	.align		4
        /*0014*/ 	.word	0xfffffffd
	.align		4
        /*0018*/ 	.word	0x00000000
	.align		4
        /*001c*/ 	.word	0xfffffffc


//--------------------- .text.kernel_cutlass_kernel_cudnngrouped_gemmgrouped_gemm_swiglugrouped_gemm_swiglu_quantBlockScaledContiguousGroupedGemmKernel_object_at__TiledMMA_ThrLayoutVMNK21111000_PermutationMNK____MMAAt_0 --------------------------
	.section	.text.kernel_cutlass_kernel_cudnngrouped_gemmgrouped_gemm_swiglugrouped_gemm_swiglu_quantBlockScaledContiguousGroupedGemmKernel_object_at__TiledMMA_ThrLayoutVMNK21111000_PermutationMNK____MMAAt_0,"ax",@progbits
	.align	128
        .global         kernel_cutlass_kernel_cudnngrouped_gemmgrouped_gemm_swiglugrouped_gemm_swiglu_quantBlockScaledContiguousGroupedGemmKernel_object_at__TiledMMA_ThrLayoutVMNK21111000_PermutationMNK____MMAAt_0
        .type           kernel_cutlass_kernel_cudnngrouped_gemmgrouped_gemm_swiglugrouped_gemm_swiglu_quantBlockScaledContiguousGroupedGemmKernel_object_at__TiledMMA_ThrLayoutVMNK21111000_PermutationMNK____MMAAt_0,@function
        .size           kernel_cutlass_kernel_cudnngrouped_gemmgrouped_gemm_swiglugrouped_gemm_swiglu_quantBlockScaledContiguousGroupedGemmKernel_object_at__TiledMMA_ThrLayoutVMNK21111000_PermutationMNK____MMAAt_0,(.L_x_116 - kernel_cutlass_kernel_cudnngrouped_gemmgrouped_gemm_swiglugrouped_gemm_swiglu_quantBlockScaledContiguousGroupedGemmKernel_object_at__TiledMMA_ThrLayoutVMNK21111000_PermutationMNK____MMAAt_0)
        .other          kernel_cutlass_kernel_cudnngrouped_gemmgrouped_gemm_swiglugrouped_gemm_swiglu_quantBlockScaledContiguousGroupedGemmKernel_object_at__TiledMMA_ThrLayoutVMNK21111000_PermutationMNK____MMAAt_0,@"STO_CUDA_ENTRY STV_DEFAULT"
kernel_cutlass_kernel_cudnngrouped_gemmgrouped_gemm_swiglugrouped_gemm_swiglu_quantBlockScaledContiguousGroupedGemmKernel_object_at__TiledMMA_ThrLayoutVMNK21111000_PermutationMNK____MMAAt_0:
.text.kernel_cutlass_kernel_cudnngrouped_gemmgrouped_gemm_swiglugrouped_gemm_swiglu_quantBlockScaledContiguousGroupedGemmKernel_object_at__TiledMMA_ThrLayoutVMNK21111000_PermutationMNK____MMAAt_0:
[----:B------:R-:W1:Y:S01]  /*0000*/  LDC R1, c[0x0][0x37c] ;  /* 0x0000df00ff017b82 */ /* 0x000e620000000800 */
[----:B------:R-:W2:Y:S01]  /*0010*/  S2R R3, SR_TID.Y ;  /* 0x0000000000037919 */ /* 0x000ea20000002200 */
[----:B------:R-:W3:Y:S06]  /*0020*/  LDCU UR5, c[0x0][0x360] ;  /* 0x00006c00ff0577ac */ /* 0x000eec0008000800 */
[----:B------:R-:W4:Y:S01]  /*0030*/  S2UR UR23, SR_CTAID.X ;  /* 0x00000000001779c3 */ /* 0x000f220000002500 */
[----:B------:R-:W2:Y:S01]  /*0040*/  S2R R0, SR_TID.Z ;  /* 0x0000000000007919 */ /* 0x000ea20000002300 */
[----:B------:R-:W2:Y:S01]  /*0050*/  LDCU UR4, c[0x0][0x364] ;  /* 0x00006c80ff0477ac */ /* 0x000ea20008000800 */
[----:B------:R-:W3:Y:S01]  /*0060*/  S2R R106, SR_TID.X ;  /* 0x00000000006a7919 */ /* 0x000ee20000002100 */
[----:B------:R-:W5:Y:S01]  /*0070*/  LDCU.U8 UR8, c[0x0][0x382] ;  /* 0x00007040ff0877ac */ /* 0x000f620008000000 */
[----:B------:R-:W4:Y:S01]  /*0080*/  LDCU.U8 UR7, c[0x0][0x381] ;  /* 0x00007020ff0777ac */ /* 0x000f220008000000 */
[----:B------:R-:W4:Y:S02]  /*0090*/  LDCU UR6, c[0x0][0x36c] ;  /* 0x00006d80ff0677ac */ /* 0x000f240008000800 */
[----:B----4-:R-:W-:-:S02]  /*00a0*/  ULOP3.LUT UR23, UR23, 0x1, URZ, 0xc0, !UPT ;  /* 0x0000000117177892 */ /* 0x010fc4000f8ec0ff */
[----:B-----5:R-:W-:Y:S02]  /*00b0*/  ULOP3.LUT UR8, UR8, 0x1, URZ, 0xc0, !UPT ;  /* 0x0000000108087892 */ /* 0x020fe4000f8ec0ff */
[----:B------:R-:W-:Y:S02]  /*00c0*/  ULOP3.LUT UR7, UR7, 0x1, URZ, 0xc0, !UPT ;  /* 0x0000000107077892 */ /* 0x000fe4000f8ec0ff */
[----:B------:R-:W-:Y:S02]  /*00d0*/  UISETP.NE.U32.AND UP6, UPT, UR8, 0x1, UPT ;  /* 0x000000010800788c */ /* 0x000fe4000bfc5070 */
[----:B------:R-:W-:Y:S01]  /*00e0*/  UISETP.EQ.U32.AND UP3, UPT, UR6, 0x1, UPT ;  /* 0x000000010600788c */ /* 0x000fe2000bf62070 */
[----:B--2---:R-:W-:Y:S01]  /*00f0*/  IMAD R3, R0, UR4, R3 ;  /* 0x0000000400037c24 */ /* 0x004fe2000f8e0203 */
[----:B------:R-:W2:Y:S01]  /*0100*/  S2UR UR4, SR_CgaCtaId ;  /* 0x00000000000479c3 */ /* 0x000ea20000008800 */
[----:B------:R-:W-:Y:S02]  /*0110*/  UISETP.NE.U32.AND UP5, UPT, UR7, 0x1, UPT ;  /* 0x000000010700788c */ /* 0x000fe4000bfa5070 */
[----:B---3--:R-:W-:-:S05]  /*0120*/  IMAD R124, R3, UR5, R106 ;  /* 0x00000005037c7c24 */ /* 0x008fca000f8e026a */
[----:B------:R-:W-:-:S06]  /*0130*/  SHF.R.U32.HI R124, RZ, 0x5, R124 ;  /* 0x00000005ff7c7819 */ /* 0x000fcc000001167c */
[----:B------:R-:W3:Y:S02]  /*0140*/  SHFL.IDX PT, R124, R124, RZ, 0x1f ;  /* 0x00001fff7c7c7589 */ /* 0x000ee400000e0000 */
[C---:B---3--:R-:W-:Y:S02]  /*0150*/  R2UR UR5, R124.reuse ;  /* 0x000000007c0572ca */ /* 0x048fe400000e0000 */
[----:B------:R-:W-:-:S11]  /*0160*/  ISETP.NE.AND P0, PT, R124, 0x5, PT ;  /* 0x000000057c00780c */ /* 0x000fd60003f05270 */
[----:B------:R-:W-:Y:S02]  /*0170*/  UISETP.NE.AND UP4, UPT, UR5, URZ, UPT ;  /* 0x000000ff0500728c */ /* 0x000fe4000bf85270 */
[----:B-12---:R-:W-:Y:S09]  /*0180*/  @P0 BRA `(.L_x_0) ;  /* 0x0000000000500947 */ /* 0x006ff20003800000 */
[----:B------:R-:W1:Y:S02]  /*0190*/  LDCU.64 UR6, c[0x0][0x348] ;  /* 0x00006900ff0677ac */ /* 0x000e640008000a00 */
[----:B-1----:R-:W-:Y:S02]  /*01a0*/  UIADD3 UR16, UP2, UPT, UR6, 0x40, URZ ;  /* 0x0000004006107890 */ /* 0x002fe4000ff5e0ff */
[----:B------:R-:W-:Y:S02]  /*01b0*/  UIADD3 UR14, UP1, UPT, UR6, 0xc0, URZ ;  /* 0x000000c0060e7890 */ /* 0x000fe4000ff3e0ff */
[----:B------:R-:W-:Y:S02]  /*01c0*/  UIADD3 UR12, UP0, UPT, UR6, 0x140, URZ ;  /* 0x00000140060c7890 */ /* 0x000fe4000ff1e0ff */
[----:B------:R-:W-:Y:S02]  /*01d0*/  UIADD3.X UR17, UPT, UPT, URZ, UR7, URZ, UP2, !UPT ;  /* 0x00000007ff117290 */ /* 0x000fe400097fe4ff */
[----:B------:R-:W-:-:S02]  /*01e0*/  UIADD3 UR10, UP2, UPT, UR6, 0x1c0, URZ ;  /* 0x000001c0060a7890 */ /* 0x000fc4000ff5e0ff */
[----:B------:R-:W-:Y:S02]  /*01f0*/  UIADD3.X UR15, UPT, UPT, URZ, UR7, URZ, UP1, !UPT ;  /* 0x00000007ff0f7290 */ /* 0x000fe40008ffe4ff */
[----:B------:R-:W-:Y:S02]  /*0200*/  UIADD3 UR8, UP1, UPT, UR6, 0x240, URZ ;  /* 0x0000024006087890 */ /* 0x000fe4000ff3e0ff */
[----:B------:R-:W-:Y:S01]  /*0210*/  UIADD3.X UR13, UPT, UPT, URZ, UR7, URZ, UP0, !UPT ;  /* 0x00000007ff0d7290 */ /* 0x000fe200087fe4ff */
[----:B------:R1:W-:Y:S01]  /*0220*/  UTMACCTL.PF [UR16] ;  /* 0x00000000100079b9 */ /* 0x0003e20008040000 */
[----:B------:R-:W-:-:S03]  /*0230*/  UIADD3 UR6, UP0, UPT, UR6, 0x2c0, URZ ;  /* 0x000002c006067890 */ /* 0x000fc6000ff1e0ff */
[----:B------:R1:W-:Y:S01]  /*0240*/  UTMACCTL.PF [UR14] ;  /* 0x000000000e0079b9 */ /* 0x0003e20008040000 */
[----:B------:R-:W-:-:S03]  /*0250*/  UIADD3.X UR11, UPT, UPT, URZ, UR7, URZ, UP2, !UPT ;  /* 0x00000007ff0b7290 */ /* 0x000fc600097fe4ff */
[----:B------:R1:W-:Y:S01]  /*0260*/  UTMACCTL.PF [UR12] ;  /* 0x000000000c0079b9 */ /* 0x0003e20008040000 */
[----:B------:R-:W-:Y:S02]  /*0270*/  UIADD3.X UR9, UPT, UPT, URZ, UR7, URZ, UP1, !UPT ;  /* 0x00000007ff097290 */ /* 0x000fe40008ffe4ff */
[----:B------:R-:W-:-:S03]  /*0280*/  UIADD3.X UR7, UPT, UPT, URZ, UR7, URZ, UP0, !UPT ;  /* 0x00000007ff077290 */ /* 0x000fc600087fe4ff */
[----:B------:R1:W-:Y:S04]  /*0290*/  UTMACCTL.PF [UR10] ;  /* 0x000000000a0079b9 */ /* 0x0003e80008040000 */
[----:B------:R1:W-:Y:S02]  /*02a0*/  UTMACCTL.PF [UR8] ;  /* 0x00000000080079b9 */ /* 0x0003e40008040000 */
[----:B------:R1:W-:Y:S02]  /*02b0*/  UTMACCTL.PF [UR6] ;  /* 0x00000000060079b9 */ /* 0x0003e40008040000 */
[----:B-1----:R-:W-:Y:S01]  /*02c0*/  NOP ;  /* 0x0000000000007918 */ /* 0x002fe20000000000 */
.L_x_0:
[----:B------:R-:W-:Y:S05]  /*02d0*/  BRA.U UP4, `(.L_x_1) ;  /* 0x0000000104487547 */ /* 0x000fea000b800000 */
[----:B------:R-:W-:Y:S01]  /*02e0*/  UMOV UR6, 0x400 ;  /* 0x0000040000067882 */ /* 0x000fe20000000000 */
[----:B------:R-:W-:Y:S01]  /*02f0*/  UMOV UR5, 0x1 ;  /* 0x0000000100057882 */ /* 0x000fe20000000000 */
[----:B------:R-:W-:Y:S02]  /*0300*/  ULEA UR6, UR4, UR6, 0x18 ;  /* 0x0000000604067291 */ /* 0x000fe4000f8ec0ff */
[----:B------:R-:W-:-:S04]  /*0310*/  UIADD3 UR8, UPT, UPT, -UR5, 0x100000, URZ ;  /* 0x0010000005087890 */ /* 0x000fc8000fffe1ff */
[----:B------:R-:W-:Y:S02]  /*0320*/  USHF.L.U32 UR9, UR8, 0xb, URZ ;  /* 0x0000000b08097899 */ /* 0x000fe400080006ff */
[----:B------:R-:W-:Y:S01]  /*0330*/  USHF.L.U32 UR8, UR8, 0x1, URZ ;  /* 0x0000000108087899 */ /* 0x000fe200080006ff */
[----:B------:R-:W1:Y:S11]  /*0340*/  FENCE.VIEW.ASYNC.S ;  /* 0x00000000000073c6 */ /* 0x000e760000000000 */
[----:B-1----:R1:W2:Y:S01]  /*0350*/  SYNCS.EXCH.64 URZ, [UR6], UR8 ;  /* 0x0000000806ff75b2 */ /* 0x0022a20008000100 */
[----:B------:R1:W3:Y:S01]  /*0360*/  SYNCS.EXCH.64 URZ, [UR6+0x8], UR8 ;  /* 0x0000080806ff75b2 */ /* 0x0002e20008000100 */
[----:B------:R1:W4:Y:S01]  /*0370*/  SYNCS.EXCH.64 URZ, [UR6+0x10], UR8 ;  /* 0x0000100806ff75b2 */ /* 0x0003220008000100 */
[----:B------:R1:W1:Y:S01]  /*0380*/  SYNCS.EXCH.64 URZ, [UR6+0x18], UR8 ;  /* 0x0000180806ff75b2 */ /* 0x0002620008000100 */
[----:B------:R1:W1:Y:S01]  /*0390*/  SYNCS.EXCH.64 URZ, [UR6+0x20], UR8 ;  /* 0x0000200806ff75b2 */ /* 0x0002620008000100 */
[----:B------:R1:W1:Y:S01]  /*03a0*/  SYNCS.EXCH.64 URZ, [UR6+0x28], UR8 ;  /* 0x0000280806ff75b2 */ /* 0x0002620008000100 */
[----:B------:R1:W1:Y:S01]  /*03b0*/  SYNCS.EXCH.64 URZ, [UR6+0x30], UR8 ;  /* 0x0000300806ff75b2 */ /* 0x0002620008000100 */
[----:B------:R1:W1:Y:S01]  /*03c0*/  SYNCS.EXCH.64 URZ, [UR6+0x38], UR8 ;  /* 0x0000380806ff75b2 */ /* 0x0002620008000100 */
[----:B------:R1:W1:Y:S01]  /*03d0*/  SYNCS.EXCH.64 URZ, [UR6+0x40], UR8 ;  /* 0x0000400806ff75b2 */ /* 0x0002620008000100 */
[----:B------:R1:W1:Y:S01]  /*03e0*/  SYNCS.EXCH.64 URZ, [UR6+0x48], UR8 ;  /* 0x0000480806ff75b2 */ /* 0x0002620008000100 */
[----:B------:R-:W-:Y:S01]  /*03f0*/  NOP ;  /* 0x0000000000007918 */ /* 0x000fe20000000000 */
.L_x_1:
[----:B------:R-:W-:Y:S01]  /*0400*/  NOP ;  /* 0x0000000000007918 */ /* 0x000fe20000000000 */
[----:B------:R-:W-:Y:S05]  /*0410*/  BRA.U !UP3, `(.L_x_2) ;  /* 0x000000010b087547 */ /* 0x000fea000b800000 */
[----:B-1234-:R-:W-:Y:S01]  /*0420*/  UCGABAR_ARV ;  /* 0x00000000000079c7 */ /* 0x01efe20008000000 */
[----:B------:R-:W-:Y:S05]  /*0430*/  BRA `(.L_x_3) ;  /* 0x0000000000047947 */ /* 0x000fea0003800000 */
.L_x_2:
[----:B-1234-:R-:W-:Y:S01]  /*0440*/  NOP ;  /* 0x0000000000007918 */ /* 0x01efe20000000000 */
.L_x_3:
[----:B------:R-:W-:Y:S05]  /*0450*/  BRA.U !UP3, `(.L_x_4) ;  /* 0x000000010b0c7547 */ /* 0x000fea000b800000 */
[----:B------:R-:W-:Y:S01]  /*0460*/  UCGABAR_WAIT ;  /* 0x0000000000007dc7 */ /* 0x000fe20008000000 */
[----:B------:R-:W-:Y:S01]  /*0470*/  CCTL.IVALL ;  /* 0x00000000ff00798f */ /* 0x000fe20002000000 */
[----:B------:R-:W-:Y:S05]  /*0480*/  BRA `(.L_x_5) ;  /* 0x0000000000047947 */ /* 0x000fea0003800000 */
.L_x_4:
[----:B------:R-:W-:Y:S06]  /*0490*/  BAR.SYNC.DEFER_BLOCKING 0x0 ;  /* 0x0000000000007b1d */ /* 0x000fec0000010000 */
.L_x_5:
[----:B------:R-:W-:Y:S01]  /*04a0*/  @!UP4 UMOV UR7, 0x400 ;  /* 0x000004000007c882 */ /* 0x000fe20000000000 */
[----:B------:R-:W-:Y:S01]  /*04b0*/  UMOV UR6, 0x1 ;  /* 0x0000000100067882 */ /* 0x000fe20000000000 */
[----:B------:R-:W-:Y:S01]  /*04c0*/  UMOV UR5, 0x8 ;  /* 0x0000000800057882 */ /* 0x000fe20000000000 */
[----:B------:R-:W-:Y:S02]  /*04d0*/  @!UP4 ULEA UR7, UR4, UR7, 0x18 ;  /* 0x000000070407c291 */ /* 0x000fe4000f8ec0ff */
[----:B------:R-:W-:-:S04]  /*04e0*/  @!UP4 UIADD3 UR8, UPT, UPT, -UR6, 0x100000, URZ ;  /* 0x001000000608c890 */ /* 0x000fc8000fffe1ff */
[----:B------:R-:W-:Y:S02]  /*04f0*/  @!UP4 USHF.L.U32 UR9, UR8, 0xb, URZ ;  /* 0x0000000b0809c899 */ /* 0x000fe400080006ff */
[----:B------:R-:W-:Y:S02]  /*0500*/  @!UP4 USHF.L.U32 UR8, UR8, 0x1, URZ ;  /* 0x000000010808c899 */ /* 0x000fe400080006ff */
[----:B------:R-:W-:-:S04]  /*0510*/  @!UP4 UIADD3 UR10, UPT, UPT, -UR5, 0x100000, URZ ;  /* 0x00100000050ac890 */ /* 0x000fc8000fffe1ff */
[----:B------:R-:W-:Y:S02]  /*0520*/  @!UP4 USHF.L.U32 UR11, UR10, 0xb, URZ ;  /* 0x0000000b0a0bc899 */ /* 0x000fe400080006ff */
[----:B------:R-:W-:Y:S01]  /*0530*/  @!UP4 USHF.L.U32 UR10, UR10, 0x1, URZ ;  /* 0x000000010a0ac899 */ /* 0x000fe200080006ff */
[----:B------:R-:W1:Y:S03]  /*0540*/  FENCE.VIEW.ASYNC.S ;  /* 0x00000000000073c6 */ /* 0x000e660000000000 */
[----:B-1----:R1:W2:Y:S08]  /*0550*/  @!UP4 SYNCS.EXCH.64 URZ, [UR7+0x50], UR8 ;  /* 0x0000500807ffc5b2 */ /* 0x0022b00008000100 */
[----:B------:R1:W3:Y:S01]  /*0560*/  @!UP4 SYNCS.EXCH.64 URZ, [UR7+0x58], UR10 ;  /* 0x0000580a07ffc5b2 */ /* 0x0002e20008000100 */
[----:B------:R-:W-:Y:S01]  /*0570*/  NOP ;  /* 0x0000000000007918 */ /* 0x000fe20000000000 */
[----:B------:R-:W-:Y:S05]  /*0580*/  BRA.U !UP3, `(.L_x_6) ;  /* 0x000000010b087547 */ /* 0x000fea000b800000 */
[----:B--23--:R-:W-:Y:S01]  /*0590*/  UCGABAR_ARV ;  /* 0x00000000000079c7 */ /* 0x00cfe20008000000 */
[----:B------:R-:W-:Y:S05]  /*05a0*/  BRA `(.L_x_7) ;  /* 0x0000000000047947 */ /* 0x000fea0003800000 */
.L_x_6:
[----:B--23--:R-:W-:Y:S01]  /*05b0*/  NOP ;  /* 0x0000000000007918 */ /* 0x00cfe20000000000 */
.L_x_7:
[----:B------:R-:W-:Y:S05]  /*05c0*/  BRA.U !UP3, `(.L_x_8) ;  /* 0x000000010b0c7547 */ /* 0x000fea000b800000 */
[----:B------:R-:W-:Y:S01]  /*05d0*/  UCGABAR_WAIT ;  /* 0x0000000000007dc7 */ /* 0x000fe20008000000 */
[----:B------:R-:W-:Y:S01]  /*05e0*/  CCTL.IVALL ;  /* 0x00000000ff00798f */ /* 0x000fe20002000000 */
[----:B------:R-:W-:Y:S05]  /*05f0*/  BRA `(.L_x_9) ;  /* 0x0000000000047947 */ /* 0x000fea0003800000 */
.L_x_8:
[----:B------:R-:W-:Y:S06]  /*0600*/  BAR.SYNC.DEFER_BLOCKING 0x0 ;  /* 0x0000000000007b1d */ /* 0x000fec0000010000 */
.L_x_9:
[----:B------:R-:W-:Y:S05]  /*0610*/  BRA.U UP4, `(.L_x_10) ;  /* 0x0000000104407547 */ /* 0x000fea000b800000 */
[----:B-1----:R-:W-:Y:S01]  /*0620*/  UMOV UR7, 0x400 ;  /* 0x0000040000077882 */ /* 0x002fe20000000000 */
[----:B------:R-:W-:Y:S01]  /*0630*/  UMOV UR6, 0x20 ;  /* 0x0000002000067882 */ /* 0x000fe20000000000 */
[----:B------:R-:W-:Y:S01]  /*0640*/  UMOV UR5, 0xc0 ;  /* 0x000000c000057882 */ /* 0x000fe20000000000 */
[----:B------:R-:W-:Y:S02]  /*0650*/  ULEA UR7, UR4, UR7, 0x18 ;  /* 0x0000000704077291 */ /* 0x000fe4000f8ec0ff */
[----:B------:R-:W-:-:S04]  /*0660*/  UIADD3 UR8, UPT, UPT, -UR6, 0x100000, URZ ;  /* 0x0010000006087890 */ /* 0x000fc8000fffe1ff */
[----:B------:R-:W-:Y:S02]  /*0670*/  USHF.L.U32 UR9, UR8, 0xb, URZ ;  /* 0x0000000b08097899 */ /* 0x000fe400080006ff */
[----:B------:R-:W-:Y:S02]  /*0680*/  USHF.L.U32 UR8, UR8, 0x1, URZ ;  /* 0x0000000108087899 */ /* 0x000fe400080006ff */
[----:B------:R-:W-:-:S04]  /*0690*/  UIADD3 UR10, UPT, UPT, -UR5, 0x100000, URZ ;  /* 0x00100000050a7890 */ /* 0x000fc8000fffe1ff */
[----:B------:R-:W-:Y:S02]  /*06a0*/  USHF.L.U32 UR11, UR10, 0xb, URZ ;  /* 0x0000000b0a0b7899 */ /* 0x000fe400080006ff */
[----:B------:R-:W-:Y:S01]  /*06b0*/  USHF.L.U32 UR10, UR10, 0x1, URZ ;  /* 0x000000010a0a7899 */ /* 0x000fe200080006ff */
[----:B------:R-:W1:Y:S03]  /*06c0*/  FENCE.VIEW.ASYNC.S ;  /* 0x00000000000073c6 */ /* 0x000e660000000000 */
[----:B-1----:R2:W3:Y:S01]  /*06d0*/  SYNCS.EXCH.64 URZ, [UR7+0x60], UR8 ;  /* 0x0000600807ff75b2 */ /* 0x0024e20008000100 */
[----:B------:R2:W4:Y:S07]  /*06e0*/  SYNCS.EXCH.64 URZ, [UR7+0x68], UR8 ;  /* 0x0000680807ff75b2 */ /* 0x00052e0008000100 */
[----:B------:R2:W1:Y:S01]  /*06f0*/  SYNCS.EXCH.64 URZ, [UR7+0x70], UR10 ;  /* 0x0000700a07ff75b2 */ /* 0x0004620008000100 */
[----:B------:R2:W1:Y:S02]  /*0700*/  SYNCS.EXCH.64 URZ, [UR7+0x78], UR10 ;  /* 0x0000780a07ff75b2 */ /* 0x0004640008000100 */
[----:B--2---:R-:W-:Y:S01]  /*0710*/  NOP ;  /* 0x0000000000007918 */ /* 0x004fe20000000000 */
.L_x_10:
[----:B------:R-:W-:Y:S01]  /*0720*/  NOP ;  /* 0x0000000000007918 */ /* 0x000fe20000000000 */
[----:B-1-34-:R-:W-:Y:S06]  /*0730*/  BAR.SYNC.DEFER_BLOCKING 0x0 ;  /* 0x0000000000007b1d */ /* 0x01afec0000010000 */
[----:B------:R-:W-:Y:S05]  /*0740*/  BRA.U UP4, `(.L_x_11) ;  /* 0x0000000104287547 */ /* 0x000fea000b800000 */
[----:B------:R-:W-:Y:S01]  /*0750*/  UMOV UR6, 0x400 ;  /* 0x0000040000067882 */ /* 0x000fe20000000000 */
[----:B------:R-:W-:Y:S01]  /*0760*/  UMOV UR5, 0x20 ;  /* 0x0000002000057882 */ /* 0x000fe20000000000 */
[----:B------:R-:W-:Y:S02]  /*0770*/  ULEA UR6, UR4, UR6, 0x18 ;  /* 0x0000000604067291 */ /* 0x000fe4000f8ec0ff */
[----:B------:R-:W-:-:S04]  /*0780*/  UIADD3 UR8, UPT, UPT, -UR5, 0x100000, URZ ;  /* 0x0010000005087890 */ /* 0x000fc8000fffe1ff */
[----:B------:R-:W-:Y:S02]  /*0790*/  USHF.L.U32 UR9, UR8, 0xb, URZ ;  /* 0x0000000b08097899 */ /* 0x000fe400080006ff */
[----:B------:R-:W-:Y:S01]  /*07a0*/  USHF.L.U32 UR8, UR8, 0x1, URZ ;  /* 0x0000000108087899 */ /* 0x000fe200080006ff */
[----:B------:R-:W-:Y:S01]  /*07b0*/  ELECT P0, URZ, PT ;  /* 0x0000000000ff782f */ /* 0x000fe20003800000 */
[----:B------:R-:W1:Y:S10]  /*07c0*/  FENCE.VIEW.ASYNC.S ;  /* 0x00000000000073c6 */ /* 0x000e740000000000 */
[----:B-1----:R1:W2:Y:S01]  /*07d0*/  SYNCS.EXCH.64 URZ, [UR6+0x80], UR8 ;  /* 0x0000800806ff75b2 */ /* 0x0022a20008000100 */
[----:B------:R-:W-:Y:S01]  /*07e0*/  NOP ;  /* 0x0000000000007918 */ /* 0x000fe20000000000 */
.L_x_11:
[----:B------:R-:W-:Y:S01]  /*07f0*/  NOP ;  /* 0x0000000000007918 */ /* 0x000fe20000000000 */
[----:B------:R-:W-:Y:S05]  /*0800*/  BRA.U !UP3, `(.L_x_12) ;  /* 0x000000010b087547 */ /* 0x000fea000b800000 */
[----:B--2---:R-:W-:Y:S01]  /*0810*/  UCGABAR_ARV ;  /* 0x00000000000079c7 */ /* 0x004fe20008000000 */
[----:B------:R-:W-:Y:S05]  /*0820*/  BRA `(.L_x_13) ;  /* 0x0000000000047947 */ /* 0x000fea0003800000 */
.L_x_12:
[----:B--2---:R-:W-:Y:S01]  /*0830*/  NOP ;  /* 0x0000000000007918 */ /* 0x004fe20000000000 */
.L_x_13:
[----:B------:R-:W-:Y:S01]  /*0840*/  USHF.L.U32 UR21, UR23, 0x7, URZ ;  /* 0x0000000717157899 */ /* 0x000fe200080006ff */
[----:B------:R-:W-:Y:S05]  /*0850*/  BRA.U !UP3, `(.L_x_14) ;  /* 0x000000010b0c7547 */ /* 0x000fea000b800000 */
[----:B------:R-:W-:Y:S01]  /*0860*/  UCGABAR_WAIT ;  /* 0x0000000000007dc7 */ /* 0x000fe20008000000 */
[----:B------:R-:W-:Y:S01]  /*0870*/  CCTL.IVALL ;  /* 0x00000000ff00798f */ /* 0x000fe20002000000 */
[----:B------:R-:W-:Y:S05]  /*0880*/  BRA `(.L_x_15) ;  /* 0x0000000000047947 */ /* 0x000fea0003800000 */
.L_x_14:
[----:B------:R-:W-:Y:S06]  /*0890*/  BAR.SYNC.DEFER_BLOCKING 0x0 ;  /* 0x0000000000007b1d */ /* 0x000fec0000010000 */
.L_x_15:
[----:B------:R-:W-:Y:S01]  /*08a0*/  ISETP.NE.AND P0, PT, R124, 0x6, PT ;  /* 0x000000067c00780c */ /* 0x000fe20003f05270 */
[----:B------:R-:W2:-:S12]  /*08b0*/  LDCU.64 UR30, c[0x0][0x358] ;  /* 0x00006b00ff1e77ac */ /* 0x000e980008000a00 */
[----:B------:R-:W-:Y:S05]  /*08c0*/  @P0 BRA `(.L_x_16) ;  /* 0x0000000800b80947 */ /* 0x000fea0003800000 */
[----:B------:R-:W-:Y:S01]  /*08d0*/  LOP3.LUT R0, R106, 0x1f, RZ, 0xc0, !PT ;  /* 0x0000001f6a007812 */ /* 0x000fe200078ec0ff */
[----:B------:R-:W-:Y:S01]  /*08e0*/  IMAD.MOV.U32 R19, RZ, RZ, 0x7fffffff ;  /* 0x7fffffffff137424 */ /* 0x000fe200078e00ff */
[----:B-1----:R-:W1:Y:S01]  /*08f0*/  S2UR UR9, SR_CTAID.Z ;  /* 0x00000000000979c3 */ /* 0x002e620000002700 */
[----:B------:R-:W1:Y:S01]  /*0900*/  LDCU.64 UR6, c[0x0][0x760] ;  /* 0x0000ec00ff0677ac */ /* 0x000e620008000a00 */
[C---:B------:R-:W-:Y:S01]  /*0910*/  ISETP.GT.U32.AND P0, PT, R0.reuse, 0x7, PT ;  /* 0x000000070000780c */ /* 0x040fe20003f04070 */
[----:B------:R-:W3:Y:S01]  /*0920*/  LDCU.U8 UR8, c[0x0][0x768] ;  /* 0x0000ed00ff0877ac */ /* 0x000ee20008000000 */
[----:B------:R-:W4:Y:S01]  /*0930*/  LDCU.U8 UR10, c[0x0][0x769] ;  /* 0x0000ed20ff0a77ac */ /* 0x000f220008000000 */
[----:B------:R-:W5:Y:S10]  /*0940*/  LDCU UR14, c[0x0][0x770] ;  /* 0x0000ee00ff0e77ac */ /* 0x000f740008000800 */
[----:B------:R-:W2:Y:S02]  /*0950*/  @!P0 LDC.64 R2, c[0x0][0x748] ;  /* 0x0001d200ff028b82 */ /* 0x000ea40000000a00 */
[----:B--2---:R-:W-:-:S05]  /*0960*/  @!P0 IMAD.WIDE.U32 R2, R0, 0x4, R2 ;  /* 0x0000000400028825 */ /* 0x004fca00078e0002 */
[----:B------:R-:W2:Y:S01]  /*0970*/  @!P0 LDG.E R19, desc[UR30][R2.64] ;  /* 0x0000001e02138981 */ /* 0x000ea2000c1e1900 */
[----:B-1----:R-:W-:Y:S01]  /*0980*/  UIMAD.WIDE.U32 UR4, UR9, UR7, URZ ;  /* 0x00000007090472a5 */ /* 0x002fe2000f8e00ff */
[----:B------:R-:W-:Y:S01]  /*0990*/  HFMA2 R0, -RZ, RZ, 0, 5.9604644775390625e-08 ;  /* 0x00000001ff007431 */ /* 0x000fe200000001ff */
[----:B------:R-:W-:Y:S01]  /*09a0*/  UISETP.GT.U32.AND UP0, UPT, UR9, 0xff, UPT ;  /* 0x000000ff0900788c */ /* 0x000fe2000bf04070 */
[----:B------:R-:W-:-:S04]  /*09b0*/  IMAD.MOV.U32 R10, RZ, RZ, RZ ;  /* 0x000000ffff0a7224 */ /* 0x000fc800078e00ff */
[----:B------:R-:W-:Y:S02]  /*09c0*/  UMOV UR11, UR5 ;  /* 0x00000005000b7c82 */ /* 0x000fe40008000000 */
[----:B------:R-:W-:Y:S02]  /*09d0*/  UIADD3 UR7, UPT, UPT, -UR11, UR9, URZ ;  /* 0x000000090b077290 */ /* 0x000fe4000fffe1ff */
[----:B------:R-:W1:Y:S02]  /*09e0*/  LDCU.64 UR4, c[0x0][0x778] ;  /* 0x0000ef00ff0477ac */ /* 0x000e640008000a00 */
[----:B---3--:R-:W-:-:S04]  /*09f0*/  USHF.R.U32.HI UR7, URZ, UR8, UR7 ;  /* 0x00000008ff077299 */ /* 0x008fc80008011607 */
[----:B------:R-:W-:-:S04]  /*0a00*/  UIADD3 UR11, UPT, UPT, UR11, UR7, URZ ;  /* 0x000000070b0b7290 */ /* 0x000fc8000fffe0ff */
[----:B----4-:R-:W-:-:S03]  /*0a10*/  USHF.R.U32.HI UR11, URZ, UR10, UR11 ;  /* 0x0000000aff0b7299 */ /* 0x010fc6000801160b */
[----:B------:R-:W3:Y:S01]  /*0a20*/  LDCU.U8 UR7, c[0x0][0x780] ;  /* 0x0000f000ff0777ac */ /* 0x000ee20008000000 */
[----:B------:R-:W-:-:S04]  /*0a30*/  UIADD3 UR11, UPT, UPT, -UR11, URZ, URZ ;  /* 0x000000ff0b0b7290 */ /* 0x000fc8000fffe1ff */
[----:B------:R-:W-:-:S04]  /*0a40*/  UIMAD UR6, UR11, UR6, UR9 ;  /* 0x000000060b0672a4 */ /* 0x000fc8000f8e0209 */
[----:B-1----:R-:W-:-:S03]  /*0a50*/  UIMAD.WIDE.U32 UR12, UR6, UR5, URZ ;  /* 0x00000005060c72a5 */ /* 0x002fc6000f8e00ff */
[----:B------:R-:W1:Y:S04]  /*0a60*/  LDCU.U8 UR11, c[0x0][0x781] ;  /* 0x0000f020ff0b77ac */ /* 0x000e680008000000 */
[----:B------:R-:W-:Y:S02]  /*0a70*/  UMOV UR5, UR13 ;  /* 0x0000000d00057c82 */ /* 0x000fe40008000000 */
[----:B------:R-:W-:Y:S02]  /*0a80*/  UIADD3 UR16, UPT, UPT, UR6, -UR5, URZ ;  /* 0x8000000506107290 */ /* 0x000fe4000fffe0ff */
[----:B------:R-:W4:Y:S02]  /*0a90*/  LDCU.U8 UR13, c[0x0][0x774] ;  /* 0x0000ee80ff0d77ac */ /* 0x000f240008000000 */
[----:B---3--:R-:W-:Y:S01]  /*0aa0*/  USHF.R.U32.HI UR16, URZ, UR7, UR16 ;  /* 0x00000007ff107299 */ /* 0x008fe20008011610 */
[----:B------:R-:W3:Y:S03]  /*0ab0*/  LDCU.U8 UR12, c[0x0][0x775] ;  /* 0x0000eea0ff0c77ac */ /* 0x000ee60008000000 */
[----:B------:R-:W-:Y:S01]  /*0ac0*/  UIADD3 UR16, UPT, UPT, UR5, UR16, URZ ;  /* 0x0000001005107290 */ /* 0x000fe2000fffe0ff */
[----:B------:R-:W3:Y:S03]  /*0ad0*/  LDCU UR5, c[0x0][0x76c] ;  /* 0x0000ed80ff0577ac */ /* 0x000ee60008000800 */
[----:B-1----:R-:W-:-:S04]  /*0ae0*/  USHF.R.U32.HI UR16, URZ, UR11, UR16 ;  /* 0x0000000bff107299 */ /* 0x002fc80008011610 */
[----:B-----5:R-:W-:-:S04]  /*0af0*/  UIMAD.WIDE.U32 UR14, UR16, UR14, URZ ;  /* 0x0000000e100e72a5 */ /* 0x020fc8000f8e00ff */
[----:B------:R-:W-:-:S04]  /*0b00*/  UIADD3 UR14, UPT, UPT, UR16, -UR15, URZ ;  /* 0x8000000f100e7290 */ /* 0x000fc8000fffe0ff */
[----:B----4-:R-:W-:-:S04]  /*0b10*/  USHF.R.U32.HI UR14, URZ, UR13, UR14 ;  /* 0x0000000dff0e7299 */ /* 0x010fc8000801160e */
[----:B------:R-:W-:-:S04]  /*0b20*/  UIADD3 UR14, UPT, UPT, UR15, UR14, URZ ;  /* 0x0000000e0f0e7290 */ /* 0x000fc8000fffe0ff */
[----:B---3--:R-:W-:-:S04]  /*0b30*/  USHF.R.U32.HI UR14, URZ, UR12, UR14 ;  /* 0x0000000cff0e7299 */ /* 0x008fc8000801160e */
[----:B------:R-:W-:-:S04]  /*0b40*/  UIADD3 UR14, UPT, UPT, -UR14, URZ, URZ ;  /* 0x000000ff0e0e7290 */ /* 0x000fc8000fffe1ff */
[----:B------:R-:W-:Y:S02]  /*0b50*/  UIMAD UR5, UR14, UR5, UR16 ;  /* 0x000000050e0572a4 */ /* 0x000fe4000f8e0210 */
[----:B------:R-:W-:Y:S02]  /*0b60*/  UIADD3 UR16, UPT, UPT, -UR16, URZ, URZ ;  /* 0x000000ff10107290 */ /* 0x000fe4000fffe1ff */
[----:B------:R-:W-:Y:S02]  /*0b70*/  UIADD3 UR5, UPT, UPT, UR5, UR5, URZ ;  /* 0x0000000505057290 */ /* 0x000fe4000fffe0ff */
[----:B------:R-:W-:Y:S02]  /*0b80*/  UIMAD UR4, UR16, UR4, UR6 ;  /* 0x00000004100472a4 */ /* 0x000fe4000f8e0206 */
[----:B------:R-:W-:-:S04]  /*0b90*/  ULOP3.LUT UR5, UR5, UR23, URZ, 0xfc, !UPT ;  /* 0x0000001705057292 */ /* 0x000fc8000f8efcff */
[----:B------:R-:W-:Y:S02]  /*0ba0*/  MOV R5, UR4 ;  /* 0x0000000400057c02 */ /* 0x000fe40008000f00 */
[----:B------:R-:W-:Y:S01]  /*0bb0*/  IMAD.U32 R4, RZ, RZ, UR5 ;  /* 0x00000005ff047e24 */ /* 0x000fe2000f8e00ff */
[----:B--2---:R1:W2:Y:S01]  /*0bc0*/  SHFL.IDX PT, R2, R19, 0x7, 0x1f ;  /* 0x00e01f0013027f89 */ /* 0x0042a200000e0000 */
[----:B------:R-:W-:Y:S05]  /*0bd0*/  BRA.U UP0, `(.L_x_17) ;  /* 0x0000000500807547 */ /* 0x000fea000b800000 */
[----:B------:R-:W3:Y:S01]  /*0be0*/  LDC R7, c[0x0][0x374] ;  /* 0x0000dd00ff077b82 */ /* 0x000ee20000000800 */
[----:B--2---:R-:W-:Y:S01]  /*0bf0*/  SHF.R.S32.HI R3, RZ, 0x1f, R2 ;  /* 0x0000001fff037819 */ /* 0x004fe20000011402 */
[----:B------:R-:W-:Y:S02]  /*0c00*/  IMAD.U32 R18, RZ, RZ, UR9 ;  /* 0x00000009ff127e24 */ /* 0x000fe4000f8e00ff */
[----:B------:R-:W-:Y:S01]  /*0c10*/  IMAD.MOV.U32 R10, RZ, RZ, RZ ;  /* 0x000000ffff0a7224 */ /* 0x000fe200078e00ff */
[----:B------:R-:W-:Y:S01]  /*0c20*/  LEA.HI R16, R3, R2, RZ, 0x8 ;  /* 0x0000000203107211 */ /* 0x000fe200078f40ff */
[----:B------:R-:W-:Y:S02]  /*0c30*/  IMAD.MOV.U32 R15, RZ, RZ, RZ ;  /* 0x000000ffff0f7224 */ /* 0x000fe400078e00ff */
[----:B------:R-:W3:Y:S01]  /*0c40*/  LDC R6, c[0x0][0x370] ;  /* 0x0000dc00ff067b82 */ /* 0x000ee20000000800 */
[----:B------:R-:W-:Y:S02]  /*0c50*/  LOP3.LUT R3, R16, 0xffffff00, RZ, 0xc0, !PT ;  /* 0xffffff0010037812 */ /* 0x000fe400078ec0ff */
[----:B------:R-:W-:-:S02]  /*0c60*/  SHF.R.S32.HI R0, RZ, 0x8, R16 ;  /* 0x00000008ff007819 */ /* 0x000fc40000011410 */
[----:B------:R-:W-:Y:S02]  /*0c70*/  ISETP.NE.AND P0, PT, R2, R3, PT ;  /* 0x000000030200720c */ /* 0x000fe40003f05270 */
[----:B------:R-:W-:Y:S01]  /*0c80*/  LEA.HI.SX32 R16, R16, 0xffffffff, 0x18 ;  /* 0xffffffff10107811 */ /* 0x000fe200078fc2ff */
[----:B------:R-:W2:Y:S01]  /*0c90*/  LDC R17, c[0x0][0x378] ;  /* 0x0000de00ff117b82 */ /* 0x000ea20000000800 */
[----:B------:R-:W-:-:S07]  /*0ca0*/  ISETP.LT.AND P0, PT, R2, RZ, P0 ;  /* 0x000000ff0200720c */ /* 0x000fce0000701270 */
[----:B------:R-:W4:Y:S06]  /*0cb0*/  LDC R12, c[0x0][0x770] ;  /* 0x0001dc00ff0c7b82 */ /* 0x000f2c0000000800 */
[----:B------:R-:W-:Y:S02]  /*0cc0*/  @!P0 IMAD.MOV R16, RZ, RZ, R0 ;  /* 0x000000ffff108224 */ /* 0x000fe400078e0200 */
[----:B------:R-:W1:Y:S01]  /*0cd0*/  LDC R11, c[0x0][0x76c] ;  /* 0x0001db00ff0b7b82 */ /* 0x000e620000000800 */
[----:B---3--:R-:W-:Y:S02]  /*0ce0*/  IMAD R6, R7, R6, RZ ;  /* 0x0000000607067224 */ /* 0x008fe400078e02ff */
[----:B------:R-:W-:-:S05]  /*0cf0*/  IMAD.MOV.U32 R0, RZ, RZ, 0x1 ;  /* 0x00000001ff007424 */ /* 0x000fca00078e00ff */
[----:B------:R-:W3:Y:S01]  /*0d00*/  LDC.64 R8, c[0x0][0x760] ;  /* 0x0001d800ff087b82 */ /* 0x000ee20000000a00 */
[----:B--2---:R-:W-:Y:S02]  /*0d10*/  IMAD R17, R6, R17, RZ ;  /* 0x0000001106117224 */ /* 0x004fe400078e02ff */
[----:B------:R-:W-:-:S03]  /*0d20*/  IMAD.MOV.U32 R6, RZ, RZ, -0x1 ;  /* 0xffffffffff067424 */ /* 0x000fc600078e00ff */
[----:B------:R-:W-:Y:S02]  /*0d30*/  LEA.HI R17, R17, R17, RZ, 0x1 ;  /* 0x0000001111117211 */ /* 0x000fe400078f08ff */
[----:B------:R-:W2:Y:S02]  /*0d40*/  LDC.64 R2, c[0x0][0x778] ;  /* 0x0001de00ff027b82 */ /* 0x000ea40000000a00 */
[----:B----4-:R-:W-:-:S07]  /*0d50*/  SHF.R.S32.HI R17, RZ, 0x1, R17 ;  /* 0x00000001ff117819 */ /* 0x010fce0000011411 */
.L_x_22:
[----:B------:R-:W-:-:S04]  /*0d60*/  LEA.HI R13, R4, R4, RZ, 0x1 ;  /* 0x00000004040d7211 */ /* 0x000fc800078f08ff */
[----:B------:R-:W-:Y:S02]  /*0d70*/  LOP3.LUT R7, R13, 0xfffffffe, RZ, 0xc0, !PT ;  /* 0xfffffffe0d077812 */ /* 0x000fe400078ec0ff */
[----:B------:R-:W-:Y:S02]  /*0d80*/  SHF.R.S32.HI R13, RZ, 0x1, R13 ;  /* 0x00000001ff0d7819 */ /* 0x000fe4000001140d */
[----:B------:R-:W-:-:S03]  /*0d90*/  ISETP.NE.AND P0, PT, R4, R7, PT ;  /* 0x000000070400720c */ /* 0x000fc60003f05270 */
[----:B------:R-:W-:Y:S01]  /*0da0*/  VIADD R7, R13, 0xffffffff ;  /* 0xffffffff0d077836 */ /* 0x000fe20000000000 */
[----:B------:R-:W-:-:S13]  /*0db0*/  ISETP.LT.AND P0, PT, R4, RZ, P0 ;  /* 0x000000ff0400720c */ /* 0x000fda0000701270 */
[----:B------:R-:W-:-:S05]  /*0dc0*/  @!P0 IMAD.MOV R7, RZ, RZ, R13 ;  /* 0x000000ffff078224 */ /* 0x000fca00078e020d */
[----:B------:R-:W-:-:S13]  /*0dd0*/  ISETP.GE.AND P0, PT, R7, R16, PT ;  /* 0x000000100700720c */ /* 0x000fda0003f06270 */
[----:B------:R-:W-:Y:S05]  /*0de0*/  @P0 BRA `(.L_x_18) ;  /* 0x0000000000940947 */ /* 0x000fea0003800000 */
[----:B------:R-:W-:-:S04]  /*0df0*/  SHF.L.U32 R14, R7, 0x8, RZ ;  /* 0x00000008070e7819 */ /* 0x000fc800000006ff */
[----:B------:R-:W-:-:S13]  /*0e00*/  ISETP.GE.AND P0, PT, R14, R15, PT ;  /* 0x0000000f0e00720c */ /* 0x000fda0003f06270 */
[----:B------:R-:W-:Y:S05]  /*0e10*/  @!P0 BRA `(.L_x_19) ;  /* 0x0000000000388947 */ /* 0x000fea0003800000 */
[----:B------:R-:W-:Y:S01]  /*0e20*/  VIADD R7, R6, 0x1 ;  /* 0x0000000106077836 */ /* 0x000fe20000000000 */
[----:B------:R-:W-:-:S04]  /*0e30*/  MOV R6, 0xffffffff ;  /* 0xffffffff00067802 */ /* 0x000fc80000000f00 */
[----:B------:R-:W-:-:S13]  /*0e40*/  ISETP.GT.U32.AND P0, PT, R7, 0x1f, PT ;  /* 0x0000001f0700780c */ /* 0x000fda0003f04070 */
[----:B------:R-:W-:Y:S05]  /*0e50*/  @P0 BRA `(.L_x_20) ;  /* 0x0000000000240947 */ /* 0x000fea0003800000 */
[----:B------:R-:W-:Y:S01]  /*0e60*/  ISETP.GT.AND P0, PT, R19, R14, PT ;  /* 0x0000000e1300720c */ /* 0x000fe20003f04270 */
[----:B------:R-:W-:-:S05]  /*0e70*/  IMAD.MOV.U32 R6, RZ, RZ, -0x1 ;  /* 0xffffffffff067424 */ /* 0x000fca00078e00ff */
[----:B------:R-:W-:-:S07]  /*0e80*/  SHF.L.U32 R7, R6, R7, RZ ;  /* 0x0000000706077219 */ /* 0x000fce00000006ff */
[----:B------:R-:W-:-:S04]  /*0e90*/  VOTE.ANY R6, PT, P0 ;  /* 0x0000000000067806 */ /* 0x000fc800000e0100 */
[----:B------:R-:W-:-:S05]  /*0ea0*/  LOP3.LUT P0, R7, R6, RZ, R7, 0xa0, !PT ;  /* 0x000000ff06077212 */ /* 0x000fca000780a007 */
[----:B------:R-:W-:-:S05]  /*0eb0*/  VIADD R6, R7, 0xffffffff ;  /* 0xffffffff07067836 */ /* 0x000fca0000000000 */
[----:B------:R-:W-:-:S04]  /*0ec0*/  LOP3.LUT R7, R7, R6, RZ, 0xc, !PT ;  /* 0x0000000607077212 */ /* 0x000fc800078e0cff */
[----:B------:R-:W4:Y:S02]  /*0ed0*/  POPC R6, R7 ;  /* 0x0000000700067309 */ /* 0x000f240000000000 */
[----:B----4-:R-:W-:-:S07]  /*0ee0*/  SEL R6, R6, 0xffffffff, P0 ;  /* 0xffffffff06067807 */ /* 0x010fce0000000000 */
.L_x_20:
[----:B------:R4:W3:Y:S02]  /*0ef0*/  SHFL.IDX PT, R15, R19, R6, 0x1f ;  /* 0x00001f06130f7589 */ /* 0x0008e400000e0000 */
.L_x_19:
[----:B------:R-:W5:Y:S01]  /*0f00*/  S2R R13, SR_CgaCtaId ;  /* 0x00000000000d7919 */ /* 0x000f620000008800 */
[----:B------:R-:W-:Y:S01]  /*0f10*/  MOV R14, 0x400 ;  /* 0x00000400000e7802 */ /* 0x000fe20000000f00 */
[----:B------:R-:W-:-:S03]  /*0f20*/  IMAD.U32 R21, R0, -0x80000000, RZ ;  /* 0x8000000000157824 */ /* 0x000fc600078e00ff */
[----:B-----5:R-:W-:-:S05]  /*0f30*/  LEA R13, R13, R14, 0x18 ;  /* 0x0000000e0d0d7211 */ /* 0x020fca00078ec0ff */
[----:B------:R-:W-:-:S04]  /*0f40*/  IMAD R14, R10, 0x8, R13 ;  /* 0x000000080a0e7824 */ /* 0x000fc800078e020d */
[----:B------:R-:W5:Y:S02]  /*0f50*/  SYNCS.PHASECHK.TRANS64.TRYWAIT P0, [R14+URZ+0x70], R21 ;  /* 0x000070150e0075a7 */ /* 0x000f6400080011ff */
[----:B-----5:R-:W-:Y:S05]  /*0f60*/  @!P0 BRA `(.L_x_21) ;  /* 0x00000044007c8947 */ /* 0x020fea0003800000 */
.L_x_88:
[----:B------:R-:W-:Y:S01]  /*0f70*/  ELECT P0, URZ, PT ;  /* 0x0000000000ff782f */ /* 0x000fe20003800000 */
[----:B------:R-:W-:-:S12]  /*0f80*/  IMAD.MOV.U32 R7, RZ, RZ, 0x1 ;  /* 0x00000001ff077424 */ /* 0x000fd800078e00ff */
[C---:B------:R-:W-:Y:S02]  /*0f90*/  @P0 IMAD R13, R10.reuse, 0x10, R13 ;  /* 0x000000100a0d0824 */ /* 0x040fe400078e020d */
[----:B------:R-:W-:-:S03]  /*0fa0*/  VIADD R10, R10, 0x1 ;  /* 0x000000010a0a7836 */ /* 0x000fc60000000000 */
[----:B------:R4:W-:Y:S02]  /*0fb0*/  @P0 STS.128 [R13+0x31010], R4 ;  /* 0x031010040d000388 */ /* 0x0009e40000000c00 */
[----:B------:R-:W-:Y:S01]  /*0fc0*/  ISETP.NE.AND P0, PT, R10, 0x2, PT ;  /* 0x000000020a00780c */ /* 0x000fe20003f05270 */
[----:B------:R5:W-:Y:S06]  /*0fd0*/  MEMBAR.ALL.CTA ;  /* 0x0000000000007992 */ /* 0x000bec0000008000 */
[----:B-----5:R-:W5:Y:S01]  /*0fe0*/  FENCE.VIEW.ASYNC.S ;  /* 0x00000000000073c6 */ /* 0x020f620000000000 */
[----:B----4-:R-:W-:-:S02]  /*0ff0*/  SEL R21, RZ, 0x1, P0 ;  /* 0x00000001ff157807 */ /* 0x010fc40000000000 */
[----:B------:R-:W-:Y:S02]  /*1000*/  SEL R10, R10, RZ, P0 ;  /* 0x000000ff0a0a7207 */ /* 0x000fe40000000000 */
[----:B------:R-:W-:Y:S01]  /*1010*/  LOP3.LUT R0, R0, R21, RZ, 0x3c, !PT ;  /* 0x0000001500007212 */ /* 0x000fe200078e3cff */
[----:B-----5:R-:W-:Y:S06]  /*1020*/  BAR.SYNC.DEFER_BLOCKING 0x4, 0x20 ;  /* 0x0100800000007b1d */ /* 0x020fec0000010000 */
[----:B------:R4:W-:Y:S02]  /*1030*/  SYNCS.ARRIVE.TRANS64.ART0 RZ, [R14+URZ+0x60], R7 ;  /* 0x000060070eff79a7 */ /* 0x0009e400085000ff */
.L_x_18:
[----:B------:R-:W-:-:S04]  /*1040*/  IMAD.IADD R18, R17, 0x1, R18 ;  /* 0x0000000111127824 */ /* 0x000fc800078e0212 */
[C---:B---3--:R-:W-:Y:S01]  /*1050*/  IMAD.HI.U32 R5, R18.reuse, R9, RZ ;  /* 0x0000000912057227 */ /* 0x048fe200078e00ff */
[----:B------:R-:W-:-:S04]  /*1060*/  ISETP.GE.AND P0, PT, R18, 0x100, PT ;  /* 0x000001001200780c */ /* 0x000fc80003f06270 */
[----:B------:R-:W-:-:S04]  /*1070*/  IADD3 R4, PT, PT, R18, -R5, RZ ;  /* 0x8000000512047210 */ /* 0x000fc80007ffe0ff */
[----:B------:R-:W-:-:S05]  /*1080*/  SHF.R.U32.HI R4, RZ, UR8, R4 ;  /* 0x00000008ff047c19 */ /* 0x000fca0008011604 */
[----:B------:R-:W-:-:S05]  /*1090*/  IMAD.IADD R5, R5, 0x1, R4 ;  /* 0x0000000105057824 */ /* 0x000fca00078e0204 */
[----:B------:R-:W-:-:S04]  /*10a0*/  SHF.R.U32.HI R5, RZ, UR10, R5 ;  /* 0x0000000aff057c19 */ /* 0x000fc80008011605 */
[----:B------:R-:W-:-:S05]  /*10b0*/  IADD3 R5, PT, PT, -R5, RZ, RZ ;  /* 0x000000ff05057210 */ /* 0x000fca0007ffe1ff */
[----:B----4-:R-:W-:-:S04]  /*10c0*/  IMAD R14, R8, R5, R18 ;  /* 0x00000005080e7224 */ /* 0x010fc800078e0212 */
[----:B--2---:R-:W-:-:S04]  /*10d0*/  IMAD.HI.U32 R5, R14, R3, RZ ;  /* 0x000000030e057227 */ /* 0x004fc800078e00ff */
[----:B------:R-:W-:-:S05]  /*10e0*/  IMAD.IADD R4, R14, 0x1, -R5 ;  /* 0x000000010e047824 */ /* 0x000fca00078e0a05 */
[----:B------:R-:W-:-:S04]  /*10f0*/  SHF.R.U32.HI R4, RZ, UR7, R4 ;  /* 0x00000007ff047c19 */ /* 0x000fc80008011604 */
[----:B------:R-:W-:-:S04]  /*1100*/  IADD3 R5, PT, PT, R5, R4, RZ ;  /* 0x0000000405057210 */ /* 0x000fc80007ffe0ff */
[----:B------:R-:W-:-:S05]  /*1110*/  SHF.R.U32.HI R5, RZ, UR11, R5 ;  /* 0x0000000bff057c19 */ /* 0x000fca0008011605 */
[----:B------:R-:W-:-:S04]  /*1120*/  IMAD.HI.U32 R7, R5, R12, RZ ;  /* 0x0000000c05077227 */ /* 0x000fc800078e00ff */
[----:B------:R-:W-:-:S05]  /*1130*/  IMAD.IADD R4, R5, 0x1, -R7 ;  /* 0x0000000105047824 */ /* 0x000fca00078e0a07 */
[----:B------:R-:W-:-:S04]  /*1140*/  SHF.R.U32.HI R4, RZ, UR13, R4 ;  /* 0x0000000dff047c19 */ /* 0x000fc80008011604 */
[----:B------:R-:W-:-:S04]  /*1150*/  IADD3 R4, PT, PT, R7, R4, RZ ;  /* 0x0000000407047210 */ /* 0x000fc80007ffe0ff */
[----:B------:R-:W-:-:S05]  /*1160*/  SHF.R.U32.HI R4, RZ, UR12, R4 ;  /* 0x0000000cff047c19 */ /* 0x000fca0008011604 */
[----:B------:R-:W-:-:S04]  /*1170*/  IMAD.MOV R4, RZ, RZ, -R4 ;  /* 0x000000ffff047224 */ /* 0x000fc800078e0a04 */
[----:B-1----:R-:W-:Y:S01]  /*1180*/  IMAD R4, R11, R4, R5 ;  /* 0x000000040b047224 */ /* 0x002fe200078e0205 */
[----:B------:R-:W-:-:S03]  /*1190*/  IADD3 R5, PT, PT, -R5, RZ, RZ ;  /* 0x000000ff05057210 */ /* 0x000fc60007ffe1ff */
[----:B------:R-:W-:Y:S02]  /*11a0*/  IMAD.IADD R4, R4, 0x1, R4 ;  /* 0x0000000104047824 */ /* 0x000fe400078e0204 */
[----:B------:R-:W-:-:S03]  /*11b0*/  IMAD R5, R2, R5, R14 ;  /* 0x0000000502057224 */ /* 0x000fc600078e020e */
[----:B------:R-:W-:Y:S01]  /*11c0*/  LOP3.LUT R4, R4, UR23, RZ, 0xfc, !PT ;  /* 0x0000001704047c12 */ /* 0x000fe2000f8efcff */
[----:B------:R-:W-:Y:S06]  /*11d0*/  @!P0 BRA `(.L_x_22) ;  /* 0xfffffff800e08947 */ /* 0x000fec000383ffff */
.L_x_17:
[----:B------:R-:W3:Y:S01]  /*11e0*/  S2UR UR4, SR_CgaCtaId ;  /* 0x00000000000479c3 */ /* 0x000ee20000008800 */
[----:B------:R-:W-:Y:S01]  /*11f0*/  UMOV UR5, 0x400 ;  /* 0x0000040000057882 */ /* 0x000fe20000000000 */
[----:B------:R-:W-:Y:S01]  /*1200*/  IMAD.U32 R6, R0, -0x80000000, RZ ;  /* 0x8000000000067824 */ /* 0x000fe200078e00ff */
[C---:B------:R-:W-:Y:S01]  /*1210*/  ISETP.NE.AND P0, PT, R10.reuse, 0x1, PT ;  /* 0x000000010a00780c */ /* 0x040fe20003f05270 */
[----:B------:R-:W-:-:S05]  /*1220*/  VIADD R3, R10, 0x2 ;  /* 0x000000020a037836 */ /* 0x000fca0000000000 */
[----:B------:R-:W-:Y:S01]  /*1230*/  SEL R3, R3, 0x1, P0 ;  /* 0x0000000103037807 */ /* 0x000fe20000000000 */
[----:B---3--:R-:W-:-:S06]  /*1240*/  ULEA UR5, UR4, UR5, 0x18 ;  /* 0x0000000504057291 */ /* 0x008fcc000f8ec0ff */
[----:B--2---:R-:W-:-:S04]  /*1250*/  LEA R2, R10, UR5, 0x3 ;  /* 0x000000050a027c11 */ /* 0x004fc8000f8e18ff */
[----:B------:R-:W2:Y:S02]  /*1260*/  SYNCS.PHASECHK.TRANS64.TRYWAIT P1, [R2+URZ+0x70], R6 ;  /* 0x00007006020075a7 */ /* 0x000ea400080211ff */
[----:B--2---:R-:W-:Y:S05]  /*1270*/  @!P1 BRA `(.L_x_23) ;  /* 0x0000004000d09947 */ /* 0x004fea0003800000 */
.L_x_90:
[----:B------:R-:W-:Y:S02]  /*1280*/  ELECT P2, URZ, PT ;  /* 0x0000000000ff782f */ /* 0x000fe40003840000 */
[C---:B------:R-:W-:Y:S01]  /*1290*/  ISETP.NE.AND P0, PT, R3.reuse, 0x2, PT ;  /* 0x000000020300780c */ /* 0x040fe20003f05270 */
[----:B--2---:R-:W-:Y:S02]  /*12a0*/  IMAD.MOV.U32 R7, RZ, RZ, RZ ;  /* 0x000000ffff077224 */ /* 0x004fe400078e00ff */
[----:B------:R-:W-:Y:S01]  /*12b0*/  IMAD.MOV.U32 R11, RZ, RZ, 0x1 ;  /* 0x00000001ff0b7424 */ /* 0x000fe200078e00ff */
[----:B------:R-:W-:Y:S02]  /*12c0*/  ISETP.EQ.XOR P1, PT, R10, 0x1, !P0 ;  /* 0x000000010a00780c */ /* 0x000fe40004722a70 */
[----:B------:R-:W-:Y:S02]  /*12d0*/  SEL R3, R3, RZ, P0 ;  /* 0x000000ff03037207 */ /* 0x000fe40000000000 */
[----:B------:R-:W-:-:S02]  /*12e0*/  SEL R9, RZ, 0x1, !P1 ;  /* 0x00000001ff097807 */ /* 0x000fc40004800000 */
[----:B------:R-:W-:Y:S02]  /*12f0*/  LEA R3, R3, UR5, 0x3 ;  /* 0x0000000503037c11 */ /* 0x000fe4000f8e18ff */
[----:B------:R-:W-:Y:S01]  /*1300*/  @P2 LEA R10, R10, UR5, 0x4 ;  /* 0x000000050a0a2c11 */ /* 0x000fe2000f8e20ff */
[----:B------:R-:W-:Y:S01]  /*1310*/  @P2 IMAD.MOV.U32 R6, RZ, RZ, -0x1 ;  /* 0xffffffffff062424 */ /* 0x000fe200078e00ff */
[----:B------:R-:W-:-:S04]  /*1320*/  LOP3.LUT R9, R0, R9, RZ, 0x3c, !PT ;  /* 0x0000000900097212 */ /* 0x000fc800078e3cff */
[----:B------:R3:W-:Y:S01]  /*1330*/  @P2 STS.128 [R10+0x31010], R4 ;  /* 0x031010040a002388 */ /* 0x0007e20000000c00 */
[----:B------:R-:W-:Y:S01]  /*1340*/  IMAD.U32 R8, R9, -0x80000000, RZ ;  /* 0x8000000009087824 */ /* 0x000fe200078e00ff */
[----:B------:R2:W-:Y:S06]  /*1350*/  MEMBAR.ALL.CTA ;  /* 0x0000000000007992 */ /* 0x0005ec0000008000 */
[----:B--2---:R-:W2:Y:S02]  /*1360*/  FENCE.VIEW.ASYNC.S ;  /* 0x00000000000073c6 */ /* 0x004ea40000000000 */
[----:B--2---:R-:W-:Y:S06]  /*1370*/  BAR.SYNC.DEFER_BLOCKING 0x4, 0x20 ;  /* 0x0100800000007b1d */ /* 0x004fec0000010000 */
[----:B------:R3:W-:Y:S01]  /*1380*/  SYNCS.ARRIVE.TRANS64.ART0 RZ, [R2+URZ+0x60], R11 ;  /* 0x0000600b02ff79a7 */ /* 0x0007e200085000ff */
[----:B------:R-:W2:Y:S02]  /*1390*/  SYNCS.PHASECHK.TRANS64.TRYWAIT P0, [R3+URZ+0x70], R8 ;  /* 0x00007008030075a7 */ /* 0x000ea400080011ff */
[----:B--23--:R-:W-:Y:S05]  /*13a0*/  @!P0 BRA `(.L_x_24) ;  /* 0x00000040009c8947 */ /* 0x00cfea0003800000 */
.L_x_16:
[----:B------:R-:W-:Y:S01]  /*13b0*/  ISETP.NE.AND P0, PT, R124, 0x5, PT ;  /* 0x000000057c00780c */ /* 0x000fe20003f05270 */
[----:B------:R-:W-:-:S04]  /*13c0*/  ULEA.HI UR14, UR4, UR4, URZ, 0x1 ;  /* 0x00000004040e7291 */ /* 0x000fc8000f8f08ff */
[----:B------:R-:W-:-:S04]  /*13d0*/  ULOP3.LUT UR22, UR14, 0xfffffffe, URZ, 0xc0, !UPT ;  /* 0xfffffffe0e167892 */ /* 0x000fc8000f8ec0ff */
[----:B------:R-:W-:-:S04]  /*13e0*/  UIADD3 UR15, UPT, UPT, -UR22, UR4, URZ ;  /* 0x00000004160f7290 */ /* 0x000fc8000fffe1ff */
[----:B------:R-:W-:Y:S08]  /*13f0*/  @P0 BRA `(.L_x_25) ;  /* 0x00000008003c0947 */ /* 0x000ff00003800000 */
[----:B------:R-:W-:Y:S02]  /*1400*/  UMOV UR34, 0x400 ;  /* 0x0000040000227882 */ /* 0x000fe40000000000 */
[----:B------:R-:W-:-:S09]  /*1410*/  ULEA UR34, UR4, UR34, 0x18 ;  /* 0x0000002204227291 */ /* 0x000fd2000f8ec0ff */
[----:B------:R-:W3:Y:S02]  /*1420*/  SYNCS.PHASECHK.TRANS64.TRYWAIT P0, [UR34+0x60], RZ ;  /* 0x000060ffff0075a7 */ /* 0x000ee40008001122 */
[----:B---3--:R-:W-:Y:S05]  /*1430*/  @!P0 BRA `(.L_x_26) ;  /* 0x0000004000908947 */ /* 0x008fea0003800000 */
.L_x_93:
[----:B------:R-:W4:Y:S01]  /*1440*/  LDS.128 R4, [UR34+0x31010] ;  /* 0x03101022ff047984 */ /* 0x000f220008000c00 */
[----:B---3--:R-:W-:Y:S01]  /*1450*/  HFMA2 R0, -RZ, RZ, 0, 5.9604644775390625e-08 ;  /* 0x00000001ff007431 */ /* 0x008fe200000001ff */
[----:B------:R-:W-:Y:S01]  /*1460*/  UMOV UR37, 0x1 ;  /* 0x0000000100257882 */ /* 0x000fe20000000000 */
[----:B------:R-:W-:Y:S01]  /*1470*/  UMOV UR36, URZ ;  /* 0x000000ff00247c82 */ /* 0x000fe20008000000 */
[----:B------:R3:W-:Y:S06]  /*1480*/  MEMBAR.ALL.CTA ;  /* 0x0000000000007992 */ /* 0x0007ec0000008000 */
[----:B---3--:R-:W3:Y:S02]  /*1490*/  FENCE.VIEW.ASYNC.S ;  /* 0x00000000000073c6 */ /* 0x008ee40000000000 */
[----:B---3--:R3:W-:Y:S01]  /*14a0*/  SYNCS.ARRIVE.TRANS64.ART0 RZ, [UR34+0x70], R0 ;  /* 0x00007000ffff79a7 */ /* 0x0087e20008500022 */
[----:B----4-:R-:W-:-:S13]  /*14b0*/  ISETP.NE.AND P0, PT, R7, 0x1, PT ;  /* 0x000000010700780c */ /* 0x010fda0003f05270 */
[----:B---3--:R-:W-:Y:S05]  /*14c0*/  @P0 BRA `(.L_x_27) ;  /* 0x0000000400a00947 */ /* 0x008fea0003800000 */
[----:B------:R-:W-:Y:S01]  /*14d0*/  R2UR UR5, R4 ;  /* 0x00000000040572ca */ /* 0x000fe200000e0000 */
[----:B------:R-:W-:Y:S01]  /*14e0*/  IMAD.MOV.U32 R8, RZ, RZ, 0x1 ;  /* 0x00000001ff087424 */ /* 0x000fe200078e00ff */
[----:B------:R-:W-:Y:S01]  /*14f0*/  R2UR UR12, R5 ;  /* 0x00000000050c72ca */ /* 0x000fe200000e0000 */
[----:B------:R-:W-:Y:S01]  /*1500*/  IMAD.MOV.U32 R2, RZ, RZ, RZ ;  /* 0x000000ffff027224 */ /* 0x000fe200078e00ff */
[----:B------:R-:W-:Y:S01]  /*1510*/  R2UR UR28, R6 ;  /* 0x00000000061c72ca */ /* 0x000fe200000e0000 */
[----:B------:R-:W3:Y:S01]  /*1520*/  LDCU.64 UR46, c[0x0][0x348] ;  /* 0x00006900ff2e77ac */ /* 0x000ee20008000a00 */
[----:B------:R-:W-:Y:S01]  /*1530*/  UMOV UR37, 0x1 ;  /* 0x0000000100257882 */ /* 0x000fe20000000000 */
[----:B------:R-:W-:-:S12]  /*1540*/  UMOV UR36, URZ ;  /* 0x000000ff00247c82 */ /* 0x000fd80008000000 */
.L_x_33:
[----:B------:R-:W-:Y:S02]  /*1550*/  USHF.L.U32 UR4, UR37, 0x1f, URZ ;  /* 0x0000001f25047899 */ /* 0x000fe400080006ff */
[----:B-1----:R-:W-:Y:S02]  /*1560*/  ULEA UR6, UR36, UR34, 0x3 ;  /* 0x0000002224067291 */ /* 0x002fe4000f8e18ff */
[----:B---3--:R-:W-:Y:S02]  /*1570*/  UIADD3 UR42, UP2, UPT, UR46, 0xc0, URZ ;  /* 0x000000c02e2a7890 */ /* 0x008fe4000ff5e0ff */
[----:B------:R-:W-:Y:S01]  /*1580*/  MOV R0, UR4 ;  /* 0x0000000400007c02 */ /* 0x000fe20008000f00 */
[----:B------:R-:W-:Y:S02]  /*1590*/  ULEA.HI UR4, UR5, UR5, URZ, 0x1 ;  /* 0x0000000505047291 */ /* 0x000fe4000f8f08ff */
[----:B------:R-:W-:Y:S02]  /*15a0*/  UIADD3 UR44, UP3, UPT, UR46, 0x40, URZ ;  /* 0x000000402e2c7890 */ /* 0x000fe4000ff7e0ff */
[----:B------:R1:W3:Y:S01]  /*15b0*/  SYNCS.PHASECHK.TRANS64.TRYWAIT P1, [UR6+0x28], R0 ;  /* 0x00002800ff0075a7 */ /* 0x0002e20008021106 */
[----:B------:R-:W-:-:S02]  /*15c0*/  ULOP3.LUT UR6, UR4, 0xfffffffe, URZ, 0xc0, !UPT ;  /* 0xfffffffe04067892 */ /* 0x000fc4000f8ec0ff */
[----:B------:R-:W-:Y:S02]  /*15d0*/  USHF.R.S32.HI UR4, URZ, 0x1, UR4 ;  /* 0x00000001ff047899 */ /* 0x000fe40008011404 */
[----:B------:R-:W-:Y:S02]  /*15e0*/  UISETP.NE.AND UP4, UPT, UR5, UR6, UPT ;  /* 0x000000060500728c */ /* 0x000fe4000bf85270 */
[----:B------:R-:W-:Y:S02]  /*15f0*/  UIADD3 UR7, UPT, UPT, UR4, -0x1, URZ ;  /* 0xffffffff04077890 */ /* 0x000fe4000fffe0ff */
[----:B------:R-:W-:Y:S02]  /*1600*/  UISETP.LT.AND UP4, UPT, UR5, URZ, UP4 ;  /* 0x000000ff0500728c */ /* 0x000fe4000a781270 */
[----:B------:R-:W-:Y:S02]  /*1610*/  UIADD3 UR40, UP1, UPT, UR46, 0x140, URZ ;  /* 0x000001402e287890 */ /* 0x000fe4000ff3e0ff */
[----:B------:R-:W-:-:S02]  /*1620*/  UIADD3 UR38, UP0, UPT, UR46, 0x1c0, URZ ;  /* 0x000001c02e267890 */ /* 0x000fc4000ff1e0ff */
[----:B------:R-:W-:Y:S02]  /*1630*/  ULEA UR27, UR12, UR21, 0x8 ;  /* 0x000000150c1b7291 */ /* 0x000fe4000f8e40ff */
[----:B------:R-:W-:Y:S02]  /*1640*/  UIADD3.X UR43, UPT, UPT, URZ, UR47, URZ, UP2, !UPT ;  /* 0x0000002fff2b7290 */ /* 0x000fe400097fe4ff */
[----:B------:R-:W-:Y:S02]  /*1650*/  UIADD3 UR12, UPT, UPT, UR15, UR12, UR12 ;  /* 0x0000000c0f0c7290 */ /* 0x000fe4000fffe00c */
[----:B------:R-:W-:Y:S02]  /*1660*/  @!UP4 UIADD3 UR7, UPT, UPT, UR4, URZ, URZ ;  /* 0x000000ff0407c290 */ /* 0x000fe4000fffe0ff */
[----:B------:R-:W-:Y:S02]  /*1670*/  UIADD3.X UR45, UPT, UPT, URZ, UR47, URZ, UP3, !UPT ;  /* 0x0000002fff2d7290 */ /* 0x000fe40009ffe4ff */
[----:B------:R-:W-:-:S02]  /*1680*/  UIADD3 UR20, UPT, UPT, UR7, UR7, URZ ;  /* 0x0000000707147290 */ /* 0x000fc4000fffe0ff */
[----:B------:R-:W-:Y:S02]  /*1690*/  UIADD3.X UR41, UPT, UPT, URZ, UR47, URZ, UP1, !UPT ;  /* 0x0000002fff297290 */ /* 0x000fe40008ffe4ff */
[----:B------:R-:W-:Y:S02]  /*16a0*/  UIADD3.X UR39, UPT, UPT, URZ, UR47, URZ, UP0, !UPT ;  /* 0x0000002fff277290 */ /* 0x000fe400087fe4ff */
[----:B------:R-:W-:Y:S02]  /*16b0*/  ULEA UR7, UR7, UR21, 0x8 ;  /* 0x0000001507077291 */ /* 0x000fe4000f8e40ff */
[----:B------:R-:W-:Y:S02]  /*16c0*/  ULOP3.LUT UR20, UR20, UR23, URZ, 0xfc, !UPT ;  /* 0x0000001714147292 */ /* 0x000fe4000f8efcff */
[----:B------:R-:W-:Y:S01]  /*16d0*/  UISETP.NE.AND UP2, UPT, UR23, URZ, UPT ;  /* 0x000000ff1700728c */ /* 0x000fe2000bf45270 */
[----:B------:R-:W-:Y:S01]  /*16e0*/  UMOV UR35, URZ ;  /* 0x000000ff00237c82 */ /* 0x000fe20008000000 */
[----:B------:R-:W-:Y:S01]  /*16f0*/  UMOV UR18, URZ ;  /* 0x000000ff00127c82 */ /* 0x000fe20008000000 */
[----:B-1----:R-:W-:-:S08]  /*1700*/  UMOV UR10, URZ ;  /* 0x000000ff000a7c82 */ /* 0x002fd00008000000 */
.L_x_31:
[----:B----4-:R-:W-:Y:S02]  /*1710*/  USHF.L.U32 UR6, UR35, 0x8, URZ ;  /* 0x0000000823067899 */ /* 0x010fe400080006ff */
[----:B------:R-:W-:Y:S02]  /*1720*/  UIADD3 UR19, UPT, UPT, UR35, UR35, URZ ;  /* 0x0000002323137290 */ /* 0x000fe4000fffe0ff */
[----:B------:R-:W-:Y:S01]  /*1730*/  ULEA UR5, UR36, UR34, 0x3 ;  /* 0x0000002224057291 */ /* 0x000fe2000f8e18ff */
[----:B-1-3--:R-:W-:Y:S11]  /*1740*/  @P1 BRA `(.L_x_28) ;  /* 0x0000000000101947 */ /* 0x00aff60003800000 */
[----:B------:R-:W-:-:S06]  /*1750*/  USHF.L.U32 UR4, UR37, 0x1f, URZ ;  /* 0x0000001f25047899 */ /* 0x000fcc00080006ff */
[----:B------:R-:W-:-:S04]  /*1760*/  MOV R0, UR4 ;  /* 0x0000000400007c02 */ /* 0x000fc80008000f00 */
[----:B------:R-:W1:Y:S02]  /*1770*/  SYNCS.PHASECHK.TRANS64.TRYWAIT P0, [UR5+0x28], R0 ;  /* 0x00002800ff0075a7 */ /* 0x000e640008001105 */
[----:B-1----:R-:W-:Y:S05]  /*1780*/  @!P0 BRA `(.L_x_29) ;  /* 0x0000003c00d48947 */ /* 0x002fea0003800000 */
.L_x_28:
[----:B------:R-:W-:Y:S05]  /*1790*/  BRA.U UP2, `(.L_x_30) ;  /* 0x00000001020c7547 */ /* 0x000fea000b800000 */
[----:B------:R-:W-:-:S13]  /*17a0*/  ELECT P0, URZ, PT ;  /* 0x0000000000ff782f */ /* 0x000fda0003800000 */
[----:B-1----:R-:W-:-:S04]  /*17b0*/  @P0 MOV R0, 0x11800 ;  /* 0x0001180000000802 */ /* 0x002fc80000000f00 */
[----:B------:R3:W-:Y:S03]  /*17c0*/  @P0 SYNCS.ARRIVE.TRANS64 RZ, [UR5], R0 ;  /* 0x00000000ffff09a7 */ /* 0x0007e60008000005 */
.L_x_30:
[----:B------:R-:W-:Y:S01]  /*17d0*/  USHF.L.U32 UR24, UR36, 0xf, URZ ;  /* 0x0000000f24187899 */ /* 0x000fe200080006ff */
[----:B------:R-:W-:Y:S01]  /*17e0*/  PLOP3.LUT P1, PT, PT, PT, PT, 0x80, 0x8 ;  /* 0x000000000008781c */ /* 0x000fe20003f2f070 */
[----:B------:R-:W-:Y:S02]  /*17f0*/  ULEA UR16, UR36, UR34, 0xa ;  /* 0x0000002224107291 */ /* 0x000fe4000f8e50ff */
[----:B------:R-:W-:Y:S02]  /*1800*/  ULEA UR8, UR36, UR15, 0x1 ;  /* 0x0000000f24087291 */ /* 0x000fe4000f8e08ff */
[----:B------:R-:W-:Y:S02]  /*1810*/  UIADD3 UR36, UPT, UPT, UR36, 0x1, URZ ;  /* 0x0000000124247890 */ /* 0x000fe4000fffe0ff */
[----:B------:R-:W-:Y:S02]  /*1820*/  UISETP.GT.U32.AND UP0, UPT, UR35, 0xe, UPT ;  /* 0x0000000e2300788c */ /* 0x000fe4000bf04070 */
[----:B------:R-:W-:-:S02]  /*1830*/  UISETP.NE.AND UP1, UPT, UR36, 0x5, UPT ;  /* 0x000000052400788c */ /* 0x000fc4000bf25270 */
[----:B------:R-:W-:Y:S02]  /*1840*/  ULEA.HI.SX32 UR24, UR24, UR34, 0x1f ;  /* 0x0000002218187291 */ /* 0x000fe4000f8ffaff */
[----:B------:R-:W-:Y:S01]  /*1850*/  USEL UR9, URZ, 0x1, UP1 ;  /* 0x00000001ff097887 */ /* 0x000fe20008800000 */
[----:B------:R-:W-:Y:S01]  /*1860*/  PLOP3.LUT P0, PT, PT, PT, UP0, 0x80, 0x8 ;  /* 0x000000000008781c */ /* 0x000fe20003f0f008 */
[----:B------:R-:W-:Y:S02]  /*1870*/  ULEA UR8, UR8, UR34, 0xa ;  /* 0x0000002208087291 */ /* 0x000fe4000f8e50ff */
[----:B------:R-:W-:Y:S02]  /*1880*/  ULOP3.LUT UR37, UR37, UR9, URZ, 0x3c, !UPT ;  /* 0x0000000925257292 */ /* 0x000fe4000f8e3cff */
[----:B------:R-:W-:Y:S02]  /*1890*/  ULOP3.LUT UR5, UR5, 0xfefffff8, URZ, 0xc0, !UPT ;  /* 0xfefffff805057892 */ /* 0x000fe4000f8ec0ff */
[----:B------:R-:W-:-:S02]  /*18a0*/  USEL UR36, UR36, URZ, UP1 ;  /* 0x000000ff24247287 */ /* 0x000fc40008800000 */
[----:B------:R-:W-:Y:S02]  /*18b0*/  UIADD3 UR4, UPT, UPT, UR24, 0x5400, URZ ;  /* 0x0000540018047890 */ /* 0x000fe4000fffe0ff */
[----:B------:R-:W-:Y:S02]  /*18c0*/  UIADD3 UR24, UPT, UPT, UR24, 0x19400, URZ ;  /* 0x0001940018187890 */ /* 0x000fe4000fffe0ff */
[----:B------:R-:W-:Y:S02]  /*18d0*/  UIADD3 UR16, UPT, UPT, UR16, 0x2d400, URZ ;  /* 0x0002d40010107890 */ /* 0x000fe4000fffe0ff */
[----:B------:R-:W-:Y:S02]  /*18e0*/  UIADD3 UR8, UPT, UPT, UR8, 0x2e800, URZ ;  /* 0x0002e80008087890 */ /* 0x000fe4000fffe0ff */
[----:B------:R-:W-:Y:S01]  /*18f0*/  @!UP0 USHF.L.U32 UR32, UR37, 0x1f, URZ ;  /* 0x0000001f25208899 */ /* 0x000fe200080006ff */
[----:B------:R4:W-:Y:S01]  /*1900*/  UTMALDG.2D.2CTA [UR4], [UR44], desc[URZ] ;  /* 0x0000ff042c0075b4 */ /* 0x0009e20008209000 */
[----:B------:R-:W-:Y:S01]  /*1910*/  @!UP0 ULEA UR33, UR36, UR34, 0x3 ;  /* 0x0000002224218291 */ /* 0x000fe2000f8e18ff */
[----:B------:R-:W-:Y:S01]  /*1920*/  UMOV UR26, UR6 ;  /* 0x00000006001a7c82 */ /* 0x000fe20008000000 */
[----:B------:R-:W-:Y:S01]  /*1930*/  UMOV UR25, UR5 ;  /* 0x0000000500197c82 */ /* 0x000fe20008000000 */
[----:B------:R-:W-:Y:S01]  /*1940*/  UMOV UR17, UR5 ;  /* 0x0000000500117c82 */ /* 0x000fe20008000000 */
[----:B-1-3--:R-:W-:Y:S01]  /*1950*/  IMAD.U32 R0, RZ, RZ, UR32 ;  /* 0x00000020ff007e24 */ /* 0x00afe2000f8e00ff */
[----:B------:R-:W-:Y:S01]  /*1960*/  UMOV UR29, 0x30000 ;  /* 0x00030000001d7882 */ /* 0x000fe20000000000 */
[----:B------:R-:W-:Y:S01]  /*1970*/  UMOV UR11, UR19 ;  /* 0x00000013000b7c82 */ /* 0x000fe20008000000 */
[----:B------:R-:W-:Y:S01]  /*1980*/  UMOV UR13, UR28 ;  /* 0x0000001c000d7c82 */ /* 0x000fe20008000000 */
[----:B------:R-:W-:Y:S01]  /*1990*/  UMOV UR9, UR5 ;  /* 0x0000000500097c82 */ /* 0x000fe20008000000 */
[----:B------:R4:W-:Y:S01]  /*19a0*/  UTMALDG.3D.2CTA [UR24], [UR42], desc[URZ] ;  /* 0x0000ff182a0075b4 */ /* 0x0009e20008211000 */
[----:B------:R-:W-:-:S04]  /*19b0*/  UIADD3 UR35, UPT, UPT, UR35, 0x1, URZ ;  /* 0x0000000123237890 */ /* 0x000fc8000fffe0ff */
[----:B------:R-:W-:Y:S01]  /*19c0*/  UISETP.NE.AND UP0, UPT, UR35, 0x10, UPT ;  /* 0x000000102300788c */ /* 0x000fe2000bf05270 */
[----:B------:R4:W-:Y:S01]  /*19d0*/  UTMALDG.3D.2CTA [UR16], [UR40], desc[URZ] ;  /* 0x0000ff10280075b4 */ /* 0x0009e20008211000 */
[----:B------:R4:W-:Y:S01]  /*19e0*/  UTMALDG.4D.MULTICAST.2CTA [UR8], [UR38], UR29, desc[URZ] ;  /* 0x0000ff08260073b4 */ /* 0x0009e2000821981d */
[----:B------:R4:W1:Y:S06]  /*19f0*/  @!P0 SYNCS.PHASECHK.TRANS64.TRYWAIT P1, [UR33+0x28], R0 ;  /* 0x00002800ff0085a7 */ /* 0x00086c0008021121 */
[----:B------:R-:W-:Y:S05]  /*1a00*/  BRA.U UP0, `(.L_x_31) ;  /* 0xfffffffd00407547 */ /* 0x000fea000b83ffff */
[----:B--2---:R-:W-:Y:S02]  /*1a10*/  LEA R3, R8, UR34, 0x3 ;  /* 0x0000002208037c11 */ /* 0x004fe4000f8e18ff */
[----:B------:R-:W-:-:S04]  /*1a20*/  SHF.L.U32 R4, R2, 0x1f, RZ ;  /* 0x0000001f02047819 */ /* 0x000fc800000006ff */
[----:B------:R-:W2:Y:S02]  /*1a30*/  SYNCS.PHASECHK.TRANS64.TRYWAIT P0, [R3+URZ+0x60], R4 ;  /* 0x00006004030075a7 */ /* 0x000ea400080011ff */
[----:B--2---:R-:W-:Y:S05]  /*1a40*/  @!P0 BRA `(.L_x_32) ;  /* 0x0000003c00448947 */ /* 0x004fea0003800000 */
.L_x_96:
[C---:B------:R-:W-:Y:S01]  /*1a50*/  LEA R4, R8.reuse, UR34, 0x4 ;  /* 0x0000002208047c11 */ /* 0x040fe2000f8e20ff */
[----:B------:R-:W-:Y:S02]  /*1a60*/  VIADD R8, R8, 0x1 ;  /* 0x0000000108087836 */ /* 0x000fe40000000000 */
[----:B----4-:R-:W-:-:S03]  /*1a70*/  IMAD.MOV.U32 R0, RZ, RZ, 0x1 ;  /* 0x00000001ff007424 */ /* 0x010fc600078e00ff */
[----:B--2---:R-:W2:Y:S01]  /*1a80*/  LDS.128 R4, [R4+0x31010] ;  /* 0x0310100004047984 */ /* 0x004ea20000000c00 */
[C---:B-1----:R-:W-:Y:S01]  /*1a90*/  ISETP.NE.AND P1, PT, R8.reuse, 0x2, PT ;  /* 0x000000020800780c */ /* 0x042fe20003f25270 */
[----:B------:R1:W-:Y:S06]  /*1aa0*/  MEMBAR.ALL.CTA ;  /* 0x0000000000007992 */ /* 0x0003ec0000008000 */
[----:B-1----:R-:W1:Y:S01]  /*1ab0*/  FENCE.VIEW.ASYNC.S ;  /* 0x00000000000073c6 */ /* 0x002e620000000000 */
[----:B------:R-:W-:Y:S01]  /*1ac0*/  SEL R8, R8, RZ, P1 ;  /* 0x000000ff08087207 */ /* 0x000fe20000800000 */
[----:B-1----:R1:W-:Y:S01]  /*1ad0*/  SYNCS.ARRIVE.TRANS64.ART0 RZ, [R3+URZ+0x70], R0 ;  /* 0x0000700003ff79a7 */ /* 0x0023e200085000ff */
[----:B--2---:R-:W-:-:S02]  /*1ae0*/  ISETP.NE.AND P0, PT, R7, 0x1, PT ;  /* 0x000000010700780c */ /* 0x004fc40003f05270 */
[----:B------:R-:W-:Y:S02]  /*1af0*/  R2UR UR5, R4 ;  /* 0x00000000040572ca */ /* 0x000fe400000e0000 */
[----:B------:R-:W-:Y:S02]  /*1b00*/  R2UR UR12, R5 ;  /* 0x00000000050c72ca */ /* 0x000fe400000e0000 */
[----:B------:R-:W-:Y:S02]  /*1b10*/  R2UR UR28, R6 ;  /* 0x00000000061c72ca */ /* 0x000fe400000e0000 */
[----:B-1----:R-:W-:-:S04]  /*1b20*/  SEL R3, RZ, 0x1, P1 ;  /* 0x00000001ff037807 */ /* 0x002fc80000800000 */
[----:B------:R-:W-:Y:S01]  /*1b30*/  LOP3.LUT R2, R2, R3, RZ, 0x3c, !PT ;  /* 0x0000000302027212 */ /* 0x000fe200078e3cff */
[----:B------:R-:W-:Y:S08]  /*1b40*/  @!P0 BRA `(.L_x_33) ;  /* 0xfffffff800808947 */ /* 0x000ff0000383ffff */
.L_x_27:
[----:B------:R-:W-:Y:S02]  /*1b50*/  UIADD3 UR5, UPT, UPT, UR36, 0x2, URZ ;  /* 0x0000000224057890 */ /* 0x000fe4000fffe0ff */
[----:B------:R-:W-:-:S04]  /*1b60*/  UISETP.NE.AND UP0, UPT, UR36, 0x4, UPT ;  /* 0x000000042400788c */ /* 0x000fc8000bf05270 */
[----:B------:R-:W-:-:S04]  /*1b70*/  USEL UR5, UR5, 0x1, UP0 ;  /* 0x0000000105057887 */ /* 0x000fc80008000000 */
[----:B------:R-:W-:Y:S02]  /*1b80*/  UIADD3 UR4, UPT, UPT, UR5, 0x1, URZ ;  /* 0x0000000105047890 */ /* 0x000fe4000fffe0ff */
[----:B------:R-:W-:-:S04]  /*1b90*/  UISETP.NE.AND UP1, UPT, UR5, 0x5, UPT ;  /* 0x000000050500788c */ /* 0x000fc8000bf25270 */
[----:B------:R-:W-:Y:S02]  /*1ba0*/  USEL UR4, UR4, 0x1, UP1 ;  /* 0x0000000104047887 */ /* 0x000fe40008800000 */
[----:B------:R-:W-:Y:S02]  /*1bb0*/  UISETP.EQ.XOR UP1, UPT, UR36, 0x4, !UP1 ;  /* 0x000000042400788c */ /* 0x000fe4000cf22a70 */
[----:B------:R-:W-:Y:S02]  /*1bc0*/  UIADD3 UR5, UPT, UPT, UR4, 0x1, URZ ;  /* 0x0000000104057890 */ /* 0x000fe4000fffe0ff */
[----:B------:R-:W-:Y:S02]  /*1bd0*/  UISETP.NE.AND UP0, UPT, UR4, 0x5, UPT ;  /* 0x000000050400788c */ /* 0x000fe4000bf05270 */
[----:B------:R-:W-:Y:S02]  /*1be0*/  UISETP.EQ.XOR UP1, UPT, UR4, 0x5, UP1 ;  /* 0x000000050400788c */ /* 0x000fe40008f22a70 */
[----:B------:R-:W-:-:S04]  /*1bf0*/  USEL UR5, UR5, 0x1, UP0 ;  /* 0x0000000105057887 */ /* 0x000fc80008000000 */
[----:B------:R-:W-:Y:S02]  /*1c00*/  UISETP.EQ.XOR UP1, UPT, UR5, 0x5, UP1 ;  /* 0x000000050500788c */ /* 0x000fe40008f22a70 */
[----:B------:R-:W-:Y:S02]  /*1c10*/  UISETP.NE.AND UP0, UPT, UR5, 0x5, UPT ;  /* 0x000000050500788c */ /* 0x000fe4000bf05270 */
[----:B------:R-:W-:Y:S02]  /*1c20*/  USEL UR4, URZ, 0x1, !UP1 ;  /* 0x00000001ff047887 */ /* 0x000fe4000c800000 */
[----:B------:R-:W-:Y:S02]  /*1c30*/  USEL UR5, UR5, URZ, UP0 ;  /* 0x000000ff05057287 */ /* 0x000fe40008000000 */
[----:B------:R-:W-:Y:S02]  /*1c40*/  ULOP3.LUT UR4, UR37, UR4, URZ, 0x3c, !UPT ;  /* 0x0000000425047292 */ /* 0x000fe4000f8e3cff */
[----:B------:R-:W-:-:S02]  /*1c50*/  ULEA UR5, UR5, UR34, 0x3 ;  /* 0x0000002205057291 */ /* 0x000fc4000f8e18ff */
[----:B------:R-:W-:Y:S02]  /*1c60*/  USHF.L.U32 UR4, UR4, 0x1f, URZ ;  /* 0x0000001f04047899 */ /* 0x000fe400080006ff */
[----:B------:R-:W-:-:S04]  /*1c70*/  UISETP.NE.AND UP0, UPT, UR23, URZ, UPT ;  /* 0x000000ff1700728c */ /* 0x000fc8000bf05270 */
[----:B------:R-:W-:-:S04]  /*1c80*/  MOV R0, UR4 ;  /* 0x0000000400007c02 */ /* 0x000fc80008000f00 */
[----:B------:R-:W3:Y:S02]  /*1c90*/  SYNCS.PHASECHK.TRANS64.TRYWAIT P0, [UR5+0x28], R0 ;  /* 0x00002800ff0075a7 */ /* 0x000ee40008001105 */
[----:B---3--:R-:W-:Y:S05]  /*1ca0*/  @!P0 BRA `(.L_x_34) ;  /* 0x0000003800c48947 */ /* 0x008fea0003800000 */
.L_x_98:
[----:B------:R-:W-:Y:S05]  /*1cb0*/  BRA.U UP0, `(.L_x_25) ;  /* 0x00000001000c7547 */ /* 0x000fea000b800000 */
[----:B------:R-:W-:-:S13]  /*1cc0*/  ELECT P0, URZ, PT ;  /* 0x0000000000ff782f */ /* 0x000fda0003800000 */
[----:B--2---:R-:W-:-:S04]  /*1cd0*/  @P0 MOV R0, 0x11800 ;  /* 0x0001180000000802 */ /* 0x004fc80000000f00 */
[----:B------:R3:W-:Y:S03]  /*1ce0*/  @P0 SYNCS.ARRIVE.TRANS64 RZ, [UR5], R0 ;  /* 0x00000000ffff09a7 */ /* 0x0007e60008000005 */
.L_x_25:
[----:B------:R-:W-:-:S13]  /*1cf0*/  ISETP.NE.AND P0, PT, R124, 0x4, PT ;  /* 0x000000047c00780c */ /* 0x000fda0003f05270 */
[----:B------:R-:W-:Y:S05]  /*1d00*/  @P0 BRA `(.L_x_35) ;  /* 0x0000000c004c0947 */ /* 0x000fea0003800000 */
[----:B------:R-:W4:Y:S01]  /*1d10*/  S2UR UR12, SR_CgaCtaId ;  /* 0x00000000000c79c3 */ /* 0x000f220000008800 */
[----:B------:R-:W-:Y:S01]  /*1d20*/  NOP ;  /* 0x0000000000007918 */ /* 0x000fe20000000000 */
[----:B------:R-:W-:Y:S02]  /*1d30*/  UMOV UR4, 0x400 ;  /* 0x0000040000047882 */ /* 0x000fe40000000000 */
[----:B----4-:R-:W-:-:S04]  /*1d40*/  ULEA UR12, UR12, UR4, 0x18 ;  /* 0x000000040c0c7291 */ /* 0x010fc8000f8ec0ff */
[----:B------:R-:W-:Y:S06]  /*1d50*/  BAR.SYNC.DEFER_BLOCKING 0x3, 0xa0 ;  /* 0x00c2800000007b1d */ /* 0x000fec0000010000 */
[----:B--23--:R-:W2:Y:S01]  /*1d60*/  LDS R0, [UR12+0x88] ;  /* 0x0000880cff007984 */ /* 0x00cea20008000800 */
[----:B------:R-:W3:Y:S02]  /*1d70*/  SYNCS.PHASECHK.TRANS64.TRYWAIT P0, [UR12+0x60], RZ ;  /* 0x000060ffff0075a7 */ /* 0x000ee4000800110c */
[----:B--23--:R-:W-:Y:S05]  /*1d80*/  @!P0 BRA `(.L_x_36) ;  /* 0x0000003800ac8947 */ /* 0x00cfea0003800000 */
.L_x_100:
[----:B------:R-:W3:Y:S01]  /*1d90*/  LDS R3, [UR12+0x3101c] ;  /* 0x03101c0cff037984 */ /* 0x000ee20008000800 */
[----:B--2---:R-:W-:Y:S01]  /*1da0*/  IMAD.MOV.U32 R2, RZ, RZ, 0x1 ;  /* 0x00000001ff027424 */ /* 0x004fe200078e00ff */
[----:B------:R-:W-:Y:S01]  /*1db0*/  R2UR UR36, R0 ;  /* 0x00000000002472ca */ /* 0x000fe200000e0000 */
[----:B------:R-:W-:Y:S01]  /*1dc0*/  UMOV UR34, 0x1 ;  /* 0x0000000100227882 */ /* 0x000fe20000000000 */
[----:B------:R2:W-:Y:S06]  /*1dd0*/  MEMBAR.ALL.CTA ;  /* 0x0000000000007992 */ /* 0x0005ec0000008000 */
[----:B--2---:R-:W2:Y:S01]  /*1de0*/  FENCE.VIEW.ASYNC.S ;  /* 0x00000000000073c6 */ /* 0x004ea20000000000 */
[----:B------:R-:W-:Y:S01]  /*1df0*/  UMOV UR35, 0x1 ;  /* 0x0000000100237882 */ /* 0x000fe20000000000 */
[----:B--2---:R2:W-:Y:S01]  /*1e00*/  SYNCS.ARRIVE.TRANS64.ART0 RZ, [UR12+0x70], R2 ;  /* 0x00007002ffff79a7 */ /* 0x0045e2000850000c */
[----:B---3--:R-:W-:-:S13]  /*1e10*/  ISETP.NE.AND P0, PT, R3, 0x1, PT ;  /* 0x000000010300780c */ /* 0x008fda0003f05270 */
[----:B--2---:R-:W-:Y:S05]  /*1e20*/  @P0 BRA `(.L_x_37) ;  /* 0x0000000800c80947 */ /* 0x004fea0003800000 */
[----:B------:R-:W-:Y:S01]  /*1e30*/  UIADD3 UR4, UPT, UPT, UR36, -0x7ffffe2c, URZ ;  /* 0x800001d424047890 */ /* 0x000fe2000fffe0ff */
[----:B------:R-:W-:Y:S01]  /*1e40*/  HFMA2 R5, -RZ, RZ, 0, 5.9604644775390625e-08 ;  /* 0x00000001ff057431 */ /* 0x000fe200000001ff */
[----:B------:R-:W-:Y:S01]  /*1e50*/  UIADD3 UR10, UPT, UPT, UR36, 0x1d0, URZ ;  /* 0x000001d0240a7890 */ /* 0x000fe2000fffe0ff */
[----:B------:R-:W-:Y:S01]  /*1e60*/  MOV R4, RZ ;  /* 0x000000ff00047202 */ /* 0x000fe20000000f00 */
[----:B-1----:R-:W-:Y:S02]  /*1e70*/  UIADD3 UR8, UPT, UPT, UR36, 0x1d4, URZ ;  /* 0x000001d424087890 */ /* 0x002fe4000fffe0ff */
[----:B------:R-:W-:Y:S02]  /*1e80*/  UIADD3 UR6, UPT, UPT, UR36, -0x7ffffe30, URZ ;  /* 0x800001d024067890 */ /* 0x000fe4000fffe0ff */
[----:B------:R-:W-:Y:S02]  /*1e90*/  UIADD3 UR5, UPT, UPT, UR36, -0x7ffffe18, URZ ;  /* 0x800001e824057890 */ /* 0x000fe4000fffe0ff */
[----:B------:R-:W-:Y:S01]  /*1ea0*/  USHF.R.U32.HI UR16, URZ, 0x1, UR4 ;  /* 0x00000001ff107899 */ /* 0x000fe20008011604 */
[----:B------:R-:W-:Y:S01]  /*1eb0*/  UMOV UR38, 0x10c02480 ;  /* 0x10c0248000267882 */ /* 0x000fe20000000000 */
[----:B------:R-:W-:-:S02]  /*1ec0*/  UIADD3 UR11, UPT, UPT, UR36, 0x1e0, URZ ;  /* 0x000001e0240b7890 */ /* 0x000fc4000fffe0ff */
[----:B------:R-:W-:Y:S02]  /*1ed0*/  UIADD3 UR9, UPT, UPT, UR36, 0x1e8, URZ ;  /* 0x000001e824097890 */ /* 0x000fe4000fffe0ff */
[----:B------:R-:W-:Y:S02]  /*1ee0*/  UIADD3 UR7, UPT, UPT, UR36, -0x7ffffe20, URZ ;  /* 0x800001e024077890 */ /* 0x000fe4000fffe0ff */
[----:B------:R-:W-:Y:S02]  /*1ef0*/  USHF.R.U32.HI UR33, URZ, 0x1, UR10 ;  /* 0x00000001ff217899 */ /* 0x000fe4000801160a */
[----:B------:R-:W-:Y:S02]  /*1f00*/  USHF.R.U32.HI UR29, URZ, 0x1, UR6 ;  /* 0x00000001ff1d7899 */ /* 0x000fe40008011606 */
[----:B------:R-:W-:Y:S02]  /*1f10*/  USHF.R.U32.HI UR25, URZ, 0x1, UR8 ;  /* 0x00000001ff197899 */ /* 0x000fe40008011608 */
[----:B------:R-:W-:-:S02]  /*1f20*/  UIADD3 UR18, UPT, UPT, UR12, 0x2e800, URZ ;  /* 0x0002e8000c127890 */ /* 0x000fc4000fffe0ff */
[----:B------:R-:W-:Y:S02]  /*1f30*/  UIADD3 UR19, UPT, UPT, UR12, 0x2d400, URZ ;  /* 0x0002d4000c137890 */ /* 0x000fe4000fffe0ff */
[----:B------:R-:W-:Y:S02]  /*1f40*/  UIADD3 UR20, UPT, UPT, UR12, 0x5400, URZ ;  /* 0x000054000c147890 */ /* 0x000fe4000fffe0ff */
[----:B------:R-:W-:Y:S02]  /*1f50*/  UIADD3 UR24, UPT, UPT, UR12, 0x19400, URZ ;  /* 0x000194000c187890 */ /* 0x000fe4000fffe0ff */
[----:B------:R-:W-:Y:S02]  /*1f60*/  ULOP3.LUT UR37, UR15, 0x1, URZ, 0x3c, !UPT ;  /* 0x000000010f257892 */ /* 0x000fe4000f8e3cff */
[----:B------:R-:W-:Y:S02]  /*1f70*/  USEL UR35, URZ, 0x4000, UP6 ;  /* 0x00004000ff237887 */ /* 0x000fe4000b000000 */
[----:B------:R-:W-:-:S02]  /*1f80*/  USHF.R.U32.HI UR13, URZ, 0x1a, UR5 ;  /* 0x0000001aff0d7899 */ /* 0x000fc40008011605 */
[----:B------:R-:W-:Y:S02]  /*1f90*/  USEL UR38, UR38, 0x10c00480, !UP5 ;  /* 0x10c0048026267887 */ /* 0x000fe4000e800000 */
[----:B------:R-:W-:Y:S02]  /*1fa0*/  ULOP3.LUT UR16, UR16, 0x60000000, URZ, 0xc0, !UPT ;  /* 0x6000000010107892 */ /* 0x000fe4000f8ec0ff */
[----:B------:R-:W-:Y:S02]  /*1fb0*/  USHF.R.U32.HI UR32, URZ, 0x1a, UR11 ;  /* 0x0000001aff207899 */ /* 0x000fe4000801160b */
[----:B------:R-:W-:Y:S02]  /*1fc0*/  USHF.R.U32.HI UR28, URZ, 0x1a, UR7 ;  /* 0x0000001aff1c7899 */ /* 0x000fe40008011607 */
[----:B------:R-:W-:Y:S02]  /*1fd0*/  USHF.R.U32.HI UR17, URZ, 0x1a, UR9 ;  /* 0x0000001aff117899 */ /* 0x000fe40008011609 */
[----:B------:R-:W-:-:S02]  /*1fe0*/  ULOP3.LUT UR33, UR33, 0x60000000, URZ, 0xc0, !UPT ;  /* 0x6000000021217892 */ /* 0x000fc4000f8ec0ff */
[----:B------:R-:W-:Y:S02]  /*1ff0*/  ULOP3.LUT UR29, UR29, 0x60000000, URZ, 0xc0, !UPT ;  /* 0x600000001d1d7892 */ /* 0x000fe4000f8ec0ff */
[----:B------:R-:W-:Y:S02]  /*2000*/  ULOP3.LUT UR25, UR25, 0x60000000, URZ, 0xc0, !UPT ;  /* 0x6000000019197892 */ /* 0x000fe4000f8ec0ff */
[----:B------:R-:W-:Y:S02]  /*2010*/  USHF.L.U32 UR27, UR34, UR15, URZ ;  /* 0x0000000f221b7299 */ /* 0x000fe400080006ff */
[----:B------:R-:W-:Y:S02]  /*2020*/  USHF.R.U32.HI UR18, URZ, 0x4, UR18 ;  /* 0x00000004ff127899 */ /* 0x000fe40008011612 */
[----:B------:R-:W-:Y:S02]  /*2030*/  USHF.R.U32.HI UR19, URZ, 0x4, UR19 ;  /* 0x00000004ff137899 */ /* 0x000fe40008011613 */
[----:B------:R-:W-:-:S02]  /*2040*/  USHF.R.U32.HI UR20, URZ, 0x4, UR20 ;  /* 0x00000004ff147899 */ /* 0x000fc40008011614 */
[----:B------:R-:W-:Y:S02]  /*2050*/  USHF.R.U32.HI UR24, URZ, 0x4, UR24 ;  /* 0x00000004ff187899 */ /* 0x000fe40008011618 */
[----:B------:R-:W-:Y:S02]  /*2060*/  USHF.L.U32 UR34, UR34, UR37, URZ ;  /* 0x0000002522227299 */ /* 0x000fe400080006ff */
[----:B------:R-:W-:Y:S02]  /*2070*/  UIADD3 UR38, UPT, UPT, UR35, UR38, URZ ;  /* 0x0000002623267290 */ /* 0x000fe4000fffe0ff */
[----:B------:R-:W-:Y:S02]  /*2080*/  ULOP3.LUT UR13, UR16, 0x30, UR13, 0xf8, !UPT ;  /* 0x00000030100d7892 */ /* 0x000fe4000f8ef80d */
[----:B------:R-:W-:Y:S02]  /*2090*/  ULOP3.LUT UR32, UR33, 0x30, UR32, 0xf8, !UPT ;  /* 0x0000003021207892 */ /* 0x000fe4000f8ef820 */
[----:B------:R-:W-:-:S02]  /*20a0*/  ULOP3.LUT UR28, UR29, 0x30, UR28, 0xf8, !UPT ;  /* 0x000000301d1c7892 */ /* 0x000fc4000f8ef81c */
[----:B------:R-:W-:Y:S02]  /*20b0*/  ULOP3.LUT UR17, UR25, 0x30, UR17, 0xf8, !UPT ;  /* 0x0000003019117892 */ /* 0x000fe4000f8ef811 */
[----:B------:R-:W-:Y:S02]  /*20c0*/  ULOP3.LUT UR18, UR18, 0x3fc0, URZ, 0xc0, !UPT ;  /* 0x00003fc012127892 */ /* 0x000fe4000f8ec0ff */
[----:B------:R-:W-:Y:S02]  /*20d0*/  ULOP3.LUT UR19, UR19, 0x3fc0, URZ, 0xc0, !UPT ;  /* 0x00003fc013137892 */ /* 0x000fe4000f8ec0ff */
[----:B------:R-:W-:Y:S02]  /*20e0*/  ULOP3.LUT UR20, UR20, 0x3fc0, URZ, 0xc0, !UPT ;  /* 0x00003fc014147892 */ /* 0x000fe4000f8ec0ff */
[----:B------:R-:W-:Y:S02]  /*20f0*/  ULOP3.LUT UR24, UR24, 0x3fc0, URZ, 0xc0, !UPT ;  /* 0x00003fc018187892 */ /* 0x000fe4000f8ec0ff */
[----:B------:R-:W-:-:S02]  /*2100*/  ULOP3.LUT UR27, UR34, 0xffff, UR27, 0xc8, !UPT ;  /* 0x0000ffff221b7892 */ /* 0x000fc4000f8ec81b */
[----:B------:R-:W-:Y:S02]  /*2110*/  ULOP3.LUT UR51, UR32, UR38, URZ, 0xfc, !UPT ;  /* 0x0000002620337292 */ /* 0x000fe4000f8efcff */
[----:B------:R-:W-:Y:S02]  /*2120*/  ULOP3.LUT UR45, UR28, UR38, URZ, 0xfc, !UPT ;  /* 0x000000261c2d7292 */ /* 0x000fe4000f8efcff */
[----:B------:R-:W-:Y:S02]  /*2130*/  ULOP3.LUT UR41, UR17, UR38, URZ, 0xfc, !UPT ;  /* 0x0000002611297292 */ /* 0x000fe4000f8efcff */
[----:B------:R-:W-:Y:S02]  /*2140*/  ULOP3.LUT UR39, UR13, UR38, URZ, 0xfc, !UPT ;  /* 0x000000260d277292 */ /* 0x000fe4000f8efcff */
[----:B------:R-:W-:Y:S02]  /*2150*/  UISETP.NE.AND UP0, UPT, UR23, URZ, UPT ;  /* 0x000000ff1700728c */ /* 0x000fe4000bf05270 */
[----:B------:R-:W-:-:S02]  /*2160*/  UIADD3 UR26, UPT, UPT, UR12, 0x50, URZ ;  /* 0x000000500c1a7890 */ /* 0x000fc4000fffe0ff */
[----:B------:R-:W-:Y:S02]  /*2170*/  ULOP3.LUT UR18, UR18, 0x10000, URZ, 0xfc, !UPT ;  /* 0x0001000012127892 */ /* 0x000fe4000f8efcff */
[----:B------:R-:W-:Y:S02]  /*2180*/  ULOP3.LUT UR19, UR19, 0x10000, URZ, 0xfc, !UPT ;  /* 0x0001000013137892 */ /* 0x000fe4000f8efcff */
[----:B------:R-:W-:Y:S02]  /*2190*/  ULOP3.LUT UR20, UR20, 0x10000, URZ, 0xfc, !UPT ;  /* 0x0001000014147892 */ /* 0x000fe4000f8efcff */
[----:B------:R-:W-:Y:S02]  /*21a0*/  ULOP3.LUT UR24, UR24, 0x10000, URZ, 0xfc, !UPT ;  /* 0x0001000018187892 */ /* 0x000fe4000f8efcff */
[----:B------:R-:W-:Y:S01]  /*21b0*/  UISETP.NE.AND UP1, UPT, UR23, URZ, UPT ;  /* 0x000000ff1700728c */ /* 0x000fe2000bf25270 */
[----:B------:R-:W-:Y:S01]  /*21c0*/  UMOV UR13, 0x1 ;  /* 0x00000001000d7882 */ /* 0x000fe20000000000 */
[----:B------:R-:W-:Y:S01]  /*21d0*/  UMOV UR34, URZ ;  /* 0x000000ff00227c82 */ /* 0x000fe20008000000 */
[----:B------:R-:W-:Y:S01]  /*21e0*/  UMOV UR33, URZ ;  /* 0x000000ff00217c82 */ /* 0x000fe20008000000 */
[----:B------:R-:W-:Y:S01]  /*21f0*/  UMOV UR50, URZ ;  /* 0x000000ff00327c82 */ /* 0x000fe20008000000 */
[----:B------:R-:W-:Y:S01]  /*2200*/  UMOV UR44, URZ ;  /* 0x000000ff002c7c82 */ /* 0x000fe20008000000 */
[----:B------:R-:W-:Y:S01]  /*2210*/  UMOV UR40, URZ ;  /* 0x000000ff00287c82 */ /* 0x000fe20008000000 */
[----:B------:R-:W-:-:S05]  /*2220*/  UMOV UR38, URZ ;  /* 0x000000ff00267c82 */ /* 0x000fca0008000000 */
.L_x_46:
[----:B------:R-:W-:Y:S01]  /*2230*/  PLOP3.LUT P0, PT, PT, PT, UP0, 0x80, 0x8 ;  /* 0x000000000008781c */ /* 0x000fe20003f0f008 */
[----:B--2---:R-:W-:Y:S01]  /*2240*/  @!UP0 USHF.L.U32 UR17, UR34, 0x1f, URZ ;  /* 0x0000001f22118899 */ /* 0x004fe200080006ff */
[----:B----4-:R-:W-:Y:S01]  /*2250*/  PLOP3.LUT P3, PT, PT, PT, PT, 0x80, 0x8 ;  /* 0x000000000008781c */ /* 0x010fe20003f6f070 */
[----:B------:R-:W-:Y:S01]  /*2260*/  @!UP0 ULEA UR25, UR33, UR12, 0x3 ;  /* 0x0000000c21198291 */ /* 0x000fe2000f8e18ff */
[----:B------:R-:W-:Y:S01]  /*2270*/  PLOP3.LUT P2, PT, PT, PT, PT, 0x8, 0x80 ;  /* 0x000000000080781c */ /* 0x000fe20003f4e170 */
[----:B------:R-:W-:Y:S02]  /*2280*/  @!UP0 USHF.L.U32 UR16, UR13, 0x1f, URZ ;  /* 0x0000001f0d108899 */ /* 0x000fe400080006ff */
[----:B------:R-:W-:Y:S01]  /*2290*/  IMAD.U32 R2, RZ, RZ, UR17 ;  /* 0x00000011ff027e24 */ /* 0x000fe2000f8e00ff */
[----:B------:R-:W-:Y:S02]  /*22a0*/  ULOP3.LUT UR35, UR13, 0x1, URZ, 0x3c, !UPT ;  /* 0x000000010d237892 */ /* 0x000fe4000f8e3cff */
[----:B------:R-:W-:Y:S01]  /*22b0*/  UPLOP3.LUT UP4, UPT, UPT, UPT, UPT, 0x40, 0x4 ;  /* 0x000000000004789c */ /* 0x000fe20003f8e870 */
[----:B------:R-:W-:Y:S01]  /*22c0*/  IMAD.U32 R0, RZ, RZ, UR16 ;  /* 0x00000010ff007e24 */ /* 0x000fe2000f8e00ff */
[----:B------:R-:W-:-:S02]  /*22d0*/  UIMAD UR17, UR35, 0xd0, UR36 ;  /* 0x000000d0231178a4 */ /* 0x000fc4000f8e0224 */
[----:B------:R1:W2:Y:S01]  /*22e0*/  @!P0 SYNCS.PHASECHK.TRANS64.TRYWAIT P3, [UR25], R2 ;  /* 0x00000002ff0085a7 */ /* 0x0002a20008061119 */
[----:B------:R-:W3:Y:S02]  /*22f0*/  @!P0 SYNCS.PHASECHK.TRANS64.TRYWAIT P1, [UR12+0x58], R0 ;  /* 0x00005800ff0085a7 */ /* 0x000ee4000802110c */
[----:B---3--:R-:W-:-:S13]  /*2300*/  @!P0 PLOP3.LUT P2, PT, P1, PT, PT, 0x8, 0x80 ;  /* 0x000000000080881c */ /* 0x008fda0000f4e170 */
[----:B-12---:R-:W-:Y:S05]  /*2310*/  @!P2 BRA `(.L_x_38) ;  /* 0x000000000010a947 */ /* 0x006fea0003800000 */
[----:B------:R-:W-:-:S06]  /*2320*/  USHF.L.U32 UR13, UR13, 0x1f, URZ ;  /* 0x0000001f0d0d7899 */ /* 0x000fcc00080006ff */
[----:B------:R-:W-:-:S04]  /*2330*/  MOV R0, UR13 ;  /* 0x0000000d00007c02 */ /* 0x000fc80008000f00 */
[----:B------:R-:W1:Y:S02]  /*2340*/  SYNCS.PHASECHK.TRANS64.TRYWAIT P0, [UR12+0x58], R0 ;  /* 0x00005800ff0075a7 */ /* 0x000e64000800110c */
[----:B-1----:R-:W-:Y:S05]  /*2350*/  @!P0 BRA `(.L_x_39) ;  /* 0x0000003400508947 */ /* 0x002fea0003800000 */
.L_x_38:
[----:B------:R-:W-:Y:S01]  /*2360*/  UMOV UR29, URZ ;  /* 0x000000ff001d7c82 */ /* 0x000fe20008000000 */
.L_x_43:
[----:B--234-:R-:W-:Y:S05]  /*2370*/  BRA.U UP0, `(.L_x_40) ;  /* 0x0000000100d07547 */ /* 0x01cfea000b800000 */
[----:B------:R-:W-:Y:S02]  /*2380*/  USHF.L.U32 UR25, UR33, 0xa, URZ ;  /* 0x0000000a21197899 */ /* 0x000fe400080006ff */
[----:B------:R-:W-:Y:S02]  /*2390*/  ULEA UR66, UR33, UR19, 0x6 ;  /* 0x0000001321427291 */ /* 0x000fe4000f8e30ff */
[----:B------:R-:W-:Y:S02]  /*23a0*/  UIADD3 UR16, UPT, UPT, UR25, 0x6, URZ ;  /* 0x0000000619107890 */ /* 0x000fe4000fffe0ff */
[----:B------:R-:W-:Y:S02]  /*23b0*/  ULEA UR62, UR33, UR18, 0x7 ;  /* 0x00000012213e7291 */ /* 0x000fe4000f8e38ff */
[----:B------:R-:W-:Y:S02]  /*23c0*/  ULEA UR13, UR33, UR12, 0x3 ;  /* 0x0000000c210d7291 */ /* 0x000fe4000f8e18ff */
[----:B------:R-:W-:Y:S02]  /*23d0*/  UIADD3 UR32, UPT, UPT, UR16, UR24, URZ ;  /* 0x0000001810207290 */ /* 0x000fe4000fffe0ff */
[----:B------:R-:W-:Y:S02]  /*23e0*/  UIADD3 UR64, UPT, UPT, UR66, 0x20, URZ ;  /* 0x0000002042407890 */ /* 0x000fe4000fffe0ff */
[----:B------:R-:W-:Y:S02]  /*23f0*/  UIADD3 UR60, UPT, UPT, UR62, 0x40, URZ ;  /* 0x000000403e3c7890 */ /* 0x000fe4000fffe0ff */
[----:B------:R-:W-:Y:S02]  /*2400*/  UIADD3 UR58, UPT, UPT, UR62, 0x20, URZ ;  /* 0x000000203e3a7890 */ /* 0x000fe4000fffe0ff */
[----:B------:R-:W-:Y:S02]  /*2410*/  UIADD3 UR56, UPT, UPT, UR62, 0x60, URZ ;  /* 0x000000603e387890 */ /* 0x000fe4000fffe0ff */
[----:B------:R-:W-:Y:S02]  /*2420*/  UIADD3 UR54, UPT, UPT, UR25, UR24, URZ ;  /* 0x0000001819367290 */ /* 0x000fe4000fffe0ff */
[----:B------:R-:W-:Y:S02]  /*2430*/  UIADD3 UR52, UPT, UPT, UR25, UR20, URZ ;  /* 0x0000001419347290 */ /* 0x000fe4000fffe0ff */
[----:B------:R-:W-:Y:S02]  /*2440*/  UIADD3 UR48, UPT, UPT, UR24, 0x2, UR25 ;  /* 0x0000000218307890 */ /* 0x000fe4000fffe019 */
[----:B------:R-:W-:Y:S02]  /*2450*/  UIADD3 UR46, UPT, UPT, UR20, 0x2, UR25 ;  /* 0x00000002142e7890 */ /* 0x000fe4000fffe019 */
[----:B------:R-:W-:Y:S02]  /*2460*/  UIADD3 UR42, UPT, UPT, UR24, 0x4, UR25 ;  /* 0x00000004182a7890 */ /* 0x000fe4000fffe019 */
[----:B------:R-:W-:Y:S02]  /*2470*/  UIADD3 UR68, UPT, UPT, UR20, 0x4, UR25 ;  /* 0x0000000414447890 */ /* 0x000fe4000fffe019 */
[----:B------:R-:W-:Y:S02]  /*2480*/  UIADD3 UR28, UPT, UPT, UR13, 0x28, URZ ;  /* 0x000000280d1c7890 */ /* 0x000fe4000fffe0ff */
[----:B------:R-:W-:Y:S01]  /*2490*/  UIADD3 UR16, UPT, UPT, UR16, UR20, URZ ;  /* 0x0000001410107290 */ /* 0x000fe2000fffe0ff */
[----:B------:R-:W-:Y:S01]  /*24a0*/  UMOV UR67, 0x4008 ;  /* 0x0000400800437882 */ /* 0x000fe20000000000 */
        /* <DEDUP_REMOVED lines=11> */
[----:B------:R-:W-:Y:S05]  /*2560*/  @P3 BRA `(.L_x_41) ;  /* 0x0000000000103947 */ /* 0x000fea0003800000 */
[----:B------:R-:W-:Y:S06]  /*2570*/  USHF.L.U32 UR25, UR34, 0x1f, URZ ;  /* 0x0000001f22197899 */ /* 0x000fec00080006ff */
[----:B-1----:R-:W-:Y:S04]  /*2580*/  MOV R0, UR25 ;  /* 0x0000001900007c02 */ /* 0x002fe80008000f00 */
[----:B------:R-:W1:Y:S02]  /*2590*/  SYNCS.PHASECHK.TRANS64.TRYWAIT P0, [UR13], R0 ;  /* 0x00000000ff0075a7 */ /* 0x000e64000800110d */
[----:B-1----:R-:W-:Y:S05]  /*25a0*/  @!P0 BRA `(.L_x_42) ;  /* 0x0000003000dc8947 */ /* 0x002fea0003800000 */
.L_x_41:
[----:B------:R2:W-:Y:S01]  /*25b0*/  UTCCP.T.S.2CTA.4x32dp128bit tmem[UR36+0x1d0], gdesc[UR66] ;  /* 0x0001d042240079e7 */ /* 0x0005e20009300000 */
[----:B------:R2:W-:Y:S01]  /*25c0*/  UTCCP.T.S.2CTA.4x32dp128bit tmem[UR36+0x1d4], gdesc[UR64] ;  /* 0x0001d440240079e7 */ /* 0x0005e20009300000 */
[----:B------:R2:W-:Y:S01]  /*25d0*/  UTCCP.T.S.2CTA.4x32dp128bit tmem[UR36+0x1e0], gdesc[UR62] ;  /* 0x0001e03e240079e7 */ /* 0x0005e20009300000 */
[----:B------:R2:W-:Y:S01]  /*25e0*/  UTCCP.T.S.2CTA.4x32dp128bit tmem[UR36+0x1e4], gdesc[UR60] ;  /* 0x0001e43c240079e7 */ /* 0x0005e20009300000 */
[----:B------:R2:W-:Y:S01]  /*25f0*/  UTCCP.T.S.2CTA.4x32dp128bit tmem[UR36+0x1e8], gdesc[UR58] ;  /* 0x0001e83a240079e7 */ /* 0x0005e20009300000 */
[----:B------:R2:W-:Y:S01]  /*2600*/  UTCCP.T.S.2CTA.4x32dp128bit tmem[UR36+0x1ec], gdesc[UR56] ;  /* 0x0001ec38240079e7 */ /* 0x0005e20009300000 */
[----:B------:R2:W-:Y:S01]  /*2610*/  UTCOMMA.2CTA gdesc[UR52], gdesc[UR54], tmem[UR17], tmem[UR50], idesc[UR51], tmem[UR10], UP4 ;  /* 0xc00a3236340075ea */ /* 0x0005e2000a200011 */
[----:B------:R-:W-:Y:S01]  /*2620*/  UPLOP3.LUT UP4, UPT, UPT, UPT, UPT, 0x80, 0x8 ;  /* 0x000000000008789c */ /* 0x000fe20003f8f070 */
[----:B------:R2:W-:Y:S01]  /*2630*/  UTCOMMA.2CTA gdesc[UR46], gdesc[UR48], tmem[UR17], tmem[UR44], idesc[UR45], tmem[UR6], UPT ;  /* 0xc0062c302e0075ea */ /* 0x0005e2000ba00011 */
[----:B------:R2:W-:Y:S01]  /*2640*/  UTCOMMA.2CTA gdesc[UR68], gdesc[UR42], tmem[UR17], tmem[UR40], idesc[UR41], tmem[UR8], UPT ;  /* 0xc008282a440075ea */ /* 0x0005e2000ba00011 */
[----:B------:R-:W-:Y:S01]  /*2650*/  UMOV UR70, UR32 ;  /* 0x0000002000467c82 */ /* 0x000fe20008000000 */
[----:B------:R-:W-:Y:S01]  /*2660*/  UMOV UR71, 0x40004040 ;  /* 0x4000404000477882 */ /* 0x000fe20000000000 */
[----:B------:R-:W-:Y:S01]  /*2670*/  UMOV UR72, UR16 ;  /* 0x0000001000487c82 */ /* 0x000fe20008000000 */
[----:B------:R-:W-:Y:S02]  /*2680*/  UMOV UR73, 0x40004040 ;  /* 0x4000404000497882 */ /* 0x000fe40000000000 */
[----:B------:R2:W-:Y:S01]  /*2690*/  UTCOMMA.2CTA gdesc[UR72], gdesc[UR70], tmem[UR17], tmem[UR38], idesc[UR39], tmem[UR4], UPT ;  /* 0xc0042646480075ea */ /* 0x0005e2000ba00011 */
[----:B------:R2:W-:Y:S01]  /*26a0*/  UTCBAR.2CTA.MULTICAST [UR28], URZ, UR27 ;  /* 0x000000ff1c0073e9 */ /* 0x0005e2000820081b */
[----:B------:R-:W-:Y:S01]  /*26b0*/  NOP ;  /* 0x0000000000007918 */ /* 0x000fe20000000000 */
.L_x_40:
[----:B------:R-:W-:Y:S01]  /*26c0*/  UIADD3 UR33, UPT, UPT, UR33, 0x1, URZ ;  /* 0x0000000121217890 */ /* 0x000fe2000fffe0ff */
[----:B------:R-:W-:Y:S01]  /*26d0*/  PLOP3.LUT P3, PT, PT, PT, PT, 0x80, 0x8 ;  /* 0x000000000008781c */ /* 0x000fe20003f6f070 */
[----:B------:R-:W-:Y:S02]  /*26e0*/  UISETP.GT.U32.AND UP3, UPT, UR29, 0xe, UPT ;  /* 0x0000000e1d00788c */ /* 0x000fe4000bf64070 */
[----:B------:R-:W-:Y:S02]  /*26f0*/  UISETP.NE.AND UP2, UPT, UR33, 0x5, UPT ;  /* 0x000000052100788c */ /* 0x000fe4000bf45270 */
[----:B------:R-:W-:Y:S02]  /*2700*/  UISETP.NE.OR UP3, UPT, UR23, URZ, UP3 ;  /* 0x000000ff1700728c */ /* 0x000fe40009f65670 */
[----:B------:R-:W-:Y:S02]  /*2710*/  USEL UR13, URZ, 0x1, UP2 ;  /* 0x00000001ff0d7887 */ /* 0x000fe40009000000 */
[----:B------:R-:W-:Y:S02]  /*2720*/  USEL UR33, UR33, URZ, UP2 ;  /* 0x000000ff21217287 */ /* 0x000fe40009000000 */
[----:B------:R-:W-:Y:S01]  /*2730*/  ULOP3.LUT UR34, UR34, UR13, URZ, 0x3c, !UPT ;  /* 0x0000000d22227292 */ /* 0x000fe2000f8e3cff */
[----:B------:R-:W-:Y:S01]  /*2740*/  PLOP3.LUT P0, PT, PT, PT, UP3, 0x80, 0x8 ;  /* 0x000000000008781c */ /* 0x000fe20003f0f038 */
[----:B------:R-:W-:Y:S03]  /*2750*/  UIADD3 UR29, UPT, UPT, UR29, 0x1, URZ ;  /* 0x000000011d1d7890 */ /* 0x000fe6000fffe0ff */
[----:B------:R-:W-:Y:S02]  /*2760*/  @!UP3 USHF.L.U32 UR13, UR34, 0x1f, URZ ;  /* 0x0000001f220db899 */ /* 0x000fe400080006ff */
[----:B------:R-:W-:Y:S02]  /*2770*/  @!UP3 ULEA UR16, UR33, UR12, 0x3 ;  /* 0x0000000c2110b291 */ /* 0x000fe4000f8e18ff */
[----:B------:R-:W-:Y:S02]  /*2780*/  UISETP.NE.AND UP2, UPT, UR29, 0x10, UPT ;  /* 0x000000101d00788c */ /* 0x000fe4000bf45270 */
[----:B-1----:R-:W-:Y:S05]  /*2790*/  IMAD.U32 R0, RZ, RZ, UR13 ;  /* 0x0000000dff007e24 */ /* 0x002fea000f8e00ff */
[----:B------:R3:W4:Y:S02]  /*27a0*/  @!P0 SYNCS.PHASECHK.TRANS64.TRYWAIT P3, [UR16], R0 ;  /* 0x00000000ff0085a7 */ /* 0x0007240008061110 */
[----:B------:R-:W-:Y:S05]  /*27b0*/  BRA.U UP2, `(.L_x_43) ;  /* 0xfffffff902ec7547 */ /* 0x000fea000b83ffff */
[----:B------:R-:W-:Y:S02]  /*27c0*/  LEA R2, R5, UR12, 0x3 ;  /* 0x0000000c05027c11 */ /* 0x000fe4000f8e18ff */
[----:B------:R-:W-:Y:S01]  /*27d0*/  SHF.L.U32 R3, R4, 0x1f, RZ ;  /* 0x0000001f04037819 */ /* 0x000fe200000006ff */
[----:B------:R-:W-:Y:S06]  /*27e0*/  BRA.U UP1, `(.L_x_44) ;  /* 0x0000000101187547 */ /* 0x000fec000b800000 */
[----:B------:R-:W-:-:S06]  /*27f0*/  USHF.L.U32 UR13, UR35, 0x1f, URZ ;  /* 0x0000001f230d7899 */ /* 0x000fcc00080006ff */
[----:B---3--:R-:W-:Y:S01]  /*2800*/  MOV R0, UR13 ;  /* 0x0000000d00007c02 */ /* 0x008fe20008000f00 */
[----:B------:R-:W-:Y:S02]  /*2810*/  UMOV UR13, 0x3 ;  /* 0x00000003000d7882 */ /* 0x000fe40000000000 */
[----:B------:R1:W-:Y:S01]  /*2820*/  UTCBAR.2CTA.MULTICAST [UR26], URZ, UR13 ;  /* 0x000000ff1a0073e9 */ /* 0x0003e2000820080d */
[----:B------:R1:W-:Y:S01]  /*2830*/  SYNCS.PHASECHK.TRANS64.TRYWAIT PT, [UR12+0x58], R0 ;  /* 0x00005800ff0075a7 */ /* 0x0003e200080e110c */
[----:B------:R-:W-:Y:S02]  /*2840*/  NOP ;  /* 0x0000000000007918 */ /* 0x000fe40000000000 */
.L_x_44:
[----:B------:R-:W5:Y:S02]  /*2850*/  SYNCS.PHASECHK.TRANS64.TRYWAIT P0, [R2+URZ+0x60], R3 ;  /* 0x00006003020075a7 */ /* 0x000f6400080011ff */
[----:B-----5:R-:W-:Y:S05]  /*2860*/  @!P0 BRA `(.L_x_45) ;  /* 0x00000030004c8947 */ /* 0x020fea0003800000 */
.L_x_104:
[C---:B-1-3--:R-:W-:Y:S01]  /*2870*/  LEA R0, R5.reuse, UR12, 0x4 ;  /* 0x0000000c05007c11 */ /* 0x04afe2000f8e20ff */
[----:B------:R-:W-:Y:S01]  /*2880*/  VIADD R5, R5, 0x1 ;  /* 0x0000000105057836 */ /* 0x000fe20000000000 */
[----:B------:R-:W-:Y:S01]  /*2890*/  UMOV UR13, UR35 ;  /* 0x00000023000d7c82 */ /* 0x000fe20008000000 */
[----:B------:R-:W-:-:S03]  /*28a0*/  IMAD.MOV.U32 R3, RZ, RZ, 0x1 ;  /* 0x00000001ff037424 */ /* 0x000fc600078e00ff */
[----:B------:R-:W1:Y:S01]  /*28b0*/  LDS R0, [R0+0x3101c] ;  /* 0x03101c0000007984 */ /* 0x000e620000000800 */
[C---:B------:R-:W-:Y:S01]  /*28c0*/  ISETP.NE.AND P1, PT, R5.reuse, 0x2, PT ;  /* 0x000000020500780c */ /* 0x040fe20003f25270 */
[----:B------:R3:W-:Y:S06]  /*28d0*/  MEMBAR.ALL.CTA ;  /* 0x0000000000007992 */ /* 0x0007ec0000008000 */
[----:B---3--:R-:W3:Y:S01]  /*28e0*/  FENCE.VIEW.ASYNC.S ;  /* 0x00000000000073c6 */ /* 0x008ee20000000000 */
[----:B------:R-:W-:Y:S01]  /*28f0*/  SEL R5, R5, RZ, P1 ;  /* 0x000000ff05057207 */ /* 0x000fe20000800000 */
[----:B---3--:R3:W-:Y:S01]  /*2900*/  SYNCS.ARRIVE.TRANS64.ART0 RZ, [R2+URZ+0x70], R3 ;  /* 0x0000700302ff79a7 */ /* 0x0087e200085000ff */
[----:B-1----:R-:W-:-:S02]  /*2910*/  ISETP.NE.AND P0, PT, R0, 0x1, PT ;  /* 0x000000010000780c */ /* 0x002fc40003f05270 */
[----:B---3--:R-:W-:-:S04]  /*2920*/  SEL R3, RZ, 0x1, P1 ;  /* 0x00000001ff037807 */ /* 0x008fc80000800000 */
[----:B------:R-:W-:-:S07]  /*2930*/  LOP3.LUT R4, R4, R3, RZ, 0x3c, !PT ;  /* 0x0000000304047212 */ /* 0x000fce00078e3cff */
[----:B------:R-:W-:Y:S05]  /*2940*/  @!P0 BRA `(.L_x_46) ;  /* 0xfffffff800388947 */ /* 0x000fea000383ffff */
.L_x_37:
[----:B------:R-:W-:-:S09]  /*2950*/  UISETP.NE.AND UP0, UPT, UR15, URZ, UPT ;  /* 0x000000ff0f00728c */ /* 0x000fd2000bf05270 */
[----:B------:R-:W-:Y:S05]  /*2960*/  BRA.U UP0, `(.L_x_47) ;  /* 0x00000001006c7547 */ /* 0x000fea000b800000 */
[----:B------:R-:W-:Y:S01]  /*2970*/  USHF.L.U32 UR35, UR35, 0x1f, URZ ;  /* 0x0000001f23237899 */ /* 0x000fe200080006ff */
[----:B------:R-:W-:-:S05]  /*2980*/  MOV R0, UR12 ;  /* 0x0000000c00007c02 */ /* 0x000fca0008000f00 */
[----:B------:R-:W-:Y:S02]  /*2990*/  MOV R2, UR35 ;  /* 0x0000002300027c02 */ /* 0x000fe40008000f00 */
[----:B------:R-:W-:-:S04]  /*29a0*/  MOV R3, UR35 ;  /* 0x0000002300037c02 */ /* 0x000fc80008000f00 */
[----:B------:R3:W1:Y:S03]  /*29b0*/  SYNCS.PHASECHK.TRANS64.TRYWAIT P0, [R0+URZ+0x58], R3 ;  /* 0x00005803000075a7 */ /* 0x00066600080011ff */
[----:B-1----:R-:W-:Y:S05]  /*29c0*/  @!P0 NANOSLEEP.SYNCS 0x989680 ;  /* 0x009896800000895d */ /* 0x002fea0003900000 */
[----:B------:R-:W1:Y:S02]  /*29d0*/  @!P0 SYNCS.PHASECHK.TRANS64 P0, [R0+URZ+0x58], R3 ;  /* 0x00005803000085a7 */ /* 0x000e6400080010ff */
[----:B-1----:R-:W-:Y:S05]  /*29e0*/  @P0 BRA `(.L_x_47) ;  /* 0x00000000004c0947 */ /* 0x002fea0003800000 */
.L_x_48:
[----:B-1----:R1:W2:Y:S02]  /*29f0*/  SYNCS.PHASECHK.TRANS64.TRYWAIT P0, [R0+URZ+0x58], R3 ;  /* 0x00005803000075a7 */ /* 0x0022a400080011ff */
[----:B--2---:R-:W-:Y:S05]  /*2a00*/  @!P0 NANOSLEEP.SYNCS 0x989680 ;  /* 0x009896800000895d */ /* 0x004fea0003900000 */
[----:B------:R-:W2:Y:S02]  /*2a10*/  @!P0 SYNCS.PHASECHK.TRANS64 P0, [R0+URZ+0x58], R3 ;  /* 0x00005803000085a7 */ /* 0x000ea400080010ff */
[----:B--2---:R-:W-:Y:S05]  /*2a20*/  @!P0 BRA `(.L_x_48) ;  /* 0xfffffffc00f08947 */ /* 0x004fea000383ffff */
[----:B------:R-:W-:Y:S05]  /*2a30*/  BRA `(.L_x_47) ;  /* 0x0000000000387947 */ /* 0x000fea0003800000 */
.L_x_35:
[----:B------:R-:W-:-:S13]  /*2a40*/  ISETP.NE.AND P0, PT, R124, RZ, PT ;  /* 0x000000ff7c00720c */ /* 0x000fda0003f05270 */
[----:B------:R-:W-:Y:S05]  /*2a50*/  @P0 BRA `(.L_x_49) ;  /* 0x00000000002c0947 */ /* 0x000fea0003800000 */
[----:B------:R-:W4:Y:S01]  /*2a60*/  S2UR UR5, SR_CgaCtaId ;  /* 0x00000000000579c3 */ /* 0x000f220000008800 */
[----:B-1----:R-:W-:Y:S01]  /*2a70*/  UMOV UR6, 0x400 ;  /* 0x0000040000067882 */ /* 0x002fe20000000000 */
[----:B------:R-:W-:Y:S01]  /*2a80*/  UMOV UR4, 0x20 ;  /* 0x0000002000047882 */ /* 0x000fe20000000000 */
[----:B------:R-:W-:Y:S01]  /*2a90*/  ELECT P0, URZ, PT ;  /* 0x0000000000ff782f */ /* 0x000fe20003800000 */
[----:B----4-:R-:W-:Y:S02]  /*2aa0*/  ULEA UR5, UR5, UR6, 0x18 ;  /* 0x0000000605057291 */ /* 0x010fe4000f8ec0ff */
[----:B------:R-:W-:-:S04]  /*2ab0*/  UIADD3 UR6, UPT, UPT, -UR4, 0x100000, URZ ;  /* 0x0010000004067890 */ /* 0x000fc8000fffe1ff */
[----:B------:R-:W-:Y:S02]  /*2ac0*/  USHF.L.U32 UR7, UR6, 0xb, URZ ;  /* 0x0000000b06077899 */ /* 0x000fe400080006ff */
[----:B------:R-:W-:Y:S01]  /*2ad0*/  USHF.L.U32 UR6, UR6, 0x1, URZ ;  /* 0x0000000106067899 */ /* 0x000fe200080006ff */
[----:B------:R-:W1:Y:S11]  /*2ae0*/  FENCE.VIEW.ASYNC.S ;  /* 0x00000000000073c6 */ /* 0x000e760000000000 */
[----:B-1----:R4:W1:Y:S02]  /*2af0*/  SYNCS.EXCH.64 URZ, [UR5+0x80], UR6 ;  /* 0x0000800605ff75b2 */ /* 0x0028640008000100 */
[----:B----4-:R-:W-:Y:S01]  /*2b00*/  NOP ;  /* 0x0000000000007918 */ /* 0x010fe20000000000 */
.L_x_49:
[----:B------:R-:W-:Y:S01]  /*2b10*/  NOP ;  /* 0x0000000000007918 */ /* 0x000fe20000000000 */
.L_x_47:
[C---:B------:R-:W-:Y:S02]  /*2b20*/  ISETP.NE.AND P0, PT, R124.reuse, RZ, PT ;  /* 0x000000ff7c00720c */ /* 0x040fe40003f05270 */
[----:B------:R-:W-:-:S11]  /*2b30*/  ISETP.GT.AND P1, PT, R124, 0x3, PT ;  /* 0x000000037c00780c */ /* 0x000fd60003f24270 */
[----:B------:R-:W-:Y:S05]  /*2b40*/  @P0 BRA `(.L_x_50) ;  /* 0x00000000002c0947 */ /* 0x000fea0003800000 */
[----:B--2---:R-:W2:Y:S01]  /*2b50*/  S2UR UR5, SR_CgaCtaId ;  /* 0x00000000000579c3 */ /* 0x004ea20000008800 */
[----:B-1----:R-:W-:Y:S01]  /*2b60*/  UMOV UR6, 0x400 ;  /* 0x0000040000067882 */ /* 0x002fe20000000000 */
[----:B------:R-:W-:Y:S01]  /*2b70*/  UMOV UR4, 0x20 ;  /* 0x0000002000047882 */ /* 0x000fe20000000000 */
[----:B------:R-:W-:Y:S01]  /*2b80*/  ELECT P2, URZ, PT ;  /* 0x0000000000ff782f */ /* 0x000fe20003840000 */
[----:B--2---:R-:W-:Y:S02]  /*2b90*/  ULEA UR5, UR5, UR6, 0x18 ;  /* 0x0000000605057291 */ /* 0x004fe4000f8ec0ff */
[----:B------:R-:W-:-:S04]  /*2ba0*/  UIADD3 UR6, UPT, UPT, -UR4, 0x100000, URZ ;  /* 0x0010000004067890 */ /* 0x000fc8000fffe1ff */
[----:B------:R-:W-:Y:S02]  /*2bb0*/  USHF.L.U32 UR7, UR6, 0xb, URZ ;  /* 0x0000000b06077899 */ /* 0x000fe400080006ff */
[----:B------:R-:W-:Y:S01]  /*2bc0*/  USHF.L.U32 UR6, UR6, 0x1, URZ ;  /* 0x0000000106067899 */ /* 0x000fe200080006ff */
[----:B------:R-:W1:Y:S11]  /*2bd0*/  FENCE.VIEW.ASYNC.S ;  /* 0x00000000000073c6 */ /* 0x000e760000000000 */
[----:B-1----:R1:W2:Y:S01]  /*2be0*/  SYNCS.EXCH.64 URZ, [UR5+0x80], UR6 ;  /* 0x0000800605ff75b2 */ /* 0x0022a20008000100 */
[----:B------:R-:W-:Y:S01]  /*2bf0*/  NOP ;  /* 0x0000000000007918 */ /* 0x000fe20000000000 */
.L_x_50:
[----:B------:R-:W-:Y:S01]  /*2c00*/  NOP ;  /* 0x0000000000007918 */ /* 0x000fe20000000000 */
[----:B------:R-:W-:Y:S01]  /*2c10*/  @P1 NOP ;  /* 0x0000000000001918 */ /* 0x000fe20000000000 */
[----:B------:R-:W-:Y:S05]  /*2c20*/  @P1 BRA `(.L_x_51) ;  /* 0x0000002800441947 */ /* 0x000fea0003800000 */
[----:B------:R-:W-:Y:S05]  /*2c30*/  @P0 BRA `(.L_x_52) ;  /* 0x00000000002c0947 */ /* 0x000fea0003800000 */
[----:B-12---:R-:W1:Y:S01]  /*2c40*/  S2UR UR5, SR_CgaCtaId ;  /* 0x00000000000579c3 */ /* 0x006e620000008800 */
[----:B------:R-:W-:Y:S01]  /*2c50*/  UMOV UR6, 0x400 ;  /* 0x0000040000067882 */ /* 0x000fe20000000000 */
[----:B------:R-:W-:Y:S01]  /*2c60*/  UMOV UR4, 0x20 ;  /* 0x0000002000047882 */ /* 0x000fe20000000000 */
[----:B------:R-:W-:Y:S01]  /*2c70*/  ELECT P1, URZ, PT ;  /* 0x0000000000ff782f */ /* 0x000fe20003820000 */
[----:B-1----:R-:W-:Y:S02]  /*2c80*/  ULEA UR5, UR5, UR6, 0x18 ;  /* 0x0000000605057291 */ /* 0x002fe4000f8ec0ff */
[----:B------:R-:W-:-:S04]  /*2c90*/  UIADD3 UR6, UPT, UPT, -UR4, 0x100000, URZ ;  /* 0x0010000004067890 */ /* 0x000fc8000fffe1ff */
[----:B------:R-:W-:Y:S02]  /*2ca0*/  USHF.L.U32 UR7, UR6, 0xb, URZ ;  /* 0x0000000b06077899 */ /* 0x000fe400080006ff */
[----:B------:R-:W-:Y:S01]  /*2cb0*/  USHF.L.U32 UR6, UR6, 0x1, URZ ;  /* 0x0000000106067899 */ /* 0x000fe200080006ff */
[----:B------:R-:W1:Y:S11]  /*2cc0*/  FENCE.VIEW.ASYNC.S ;  /* 0x00000000000073c6 */ /* 0x000e760000000000 */
[----:B-1----:R1:W2:Y:S01]  /*2cd0*/  SYNCS.EXCH.64 URZ, [UR5+0x80], UR6 ;  /* 0x0000800605ff75b2 */ /* 0x0022a20008000100 */
[----:B------:R-:W-:Y:S01]  /*2ce0*/  NOP ;  /* 0x0000000000007918 */ /* 0x000fe20000000000 */
.L_x_52:
[----:B------:R-:W-:Y:S01]  /*2cf0*/  NOP ;  /* 0x0000000000007918 */ /* 0x000fe20000000000 */
[----:B------:R-:W-:Y:S05]  /*2d00*/  @P0 BRA `(.L_x_53) ;  /* 0x00000004008c0947 */ /* 0x000fea0003800000 */
[----:B------:R-:W5:Y:S01]  /*2d10*/  S2R R5, SR_CgaCtaId ;  /* 0x0000000000057919 */ /* 0x000f620000008800 */
[----:B-12---:R-:W-:Y:S01]  /*2d20*/  NOP ;  /* 0x0000000000007918 */ /* 0x006fe20000000000 */
[----:B---3--:R-:W-:Y:S02]  /*2d30*/  MOV R0, 0x40 ;  /* 0x0000004000007802 */ /* 0x008fe40000000f00 */
[----:B------:R-:W-:Y:S02]  /*2d40*/  MOV R4, 0x400 ;  /* 0x0000040000047802 */ /* 0x000fe40000000f00 */
[C---:B-----5:R-:W-:Y:S02]  /*2d50*/  LEA R0, R5.reuse, R0, 0x18 ;  /* 0x0000000005007211 */ /* 0x060fe400078ec0ff */
[----:B------:R-:W-:-:S04]  /*2d60*/  LEA R4, R5, R4, 0x18 ;  /* 0x0000000405047211 */ /* 0x000fc800078ec0ff */
[----:B------:R-:W1:Y:S02]  /*2d70*/  LDS.U8 R0, [R0] ;  /* 0x0000000000007984 */ /* 0x000e640000000000 */
[----:B-1----:R-:W-:-:S13]  /*2d80*/  ISETP.NE.AND P0, PT, R0, RZ, PT ;  /* 0x000000ff0000720c */ /* 0x002fda0003f05270 */
[----:B------:R-:W-:Y:S05]  /*2d90*/  @P0 BRA `(.L_x_54) ;  /* 0x0000000400500947 */ /* 0x000fea0003800000 */
[C---:B------:R-:W-:Y:S02]  /*2da0*/  LOP3.LUT R0, R5.reuse, 0x1, RZ, 0xc0, !PT ;  /* 0x0000000105007812 */ /* 0x040fe400078ec0ff */
[----:B------:R-:W-:Y:S02]  /*2db0*/  LOP3.LUT R10, R5, 0x1, RZ, 0x3c, !PT ;  /* 0x00000001050a7812 */ /* 0x000fe400078e3cff */
[----:B------:R-:W-:-:S13]  /*2dc0*/  ISETP.NE.U32.AND P1, PT, R0, 0x1, PT ;  /* 0x000000010000780c */ /* 0x000fda0003f25070 */
[----:B------:R-:W-:Y:S05]  /*2dd0*/  @!P1 BRA `(.L_x_55) ;  /* 0x0000000000c49947 */ /* 0x000fea0003800000 */
[----:B------:R-:W-:Y:S01]  /*2de0*/  ELECT P0, URZ, PT ;  /* 0x0000000000ff782f */ /* 0x000fe20003800000 */
[----:B------:R-:W-:-:S12]  /*2df0*/  BSSY B0, `(.L_x_55) ;  /* 0x000002f000007945 */ /* 0x000fd80003800000 */
[----:B------:R-:W-:Y:S05]  /*2e00*/  @!P0 BRA `(.L_x_56) ;  /* 0x0000000000b48947 */ /* 0x000fea0003800000 */
[----:B------:R-:W-:-:S05]  /*2e10*/  UMOV UR4, 0x10 ;  /* 0x0000001000047882 */ /* 0x000fca0000000000 */
[----:B------:R-:W-:Y:S04]  /*2e20*/  DEPBAR.LE SB1, 0x36 ;  /* 0x00009d800000791a */ /* 0x000fe80000000000 */
[----:B------:R-:W1:Y:S02]  /*2e30*/  UTCATOMSWS.2CTA.FIND_AND_SET.ALIGN UP0, UR4, UR4 ;  /* 0x00000004000475e3 */ /* 0x000e640008200800 */
[----:B-1----:R-:W-:Y:S01]  /*2e40*/  PLOP3.LUT P0, PT, PT, PT, UP0, 0x80, 0x8 ;  /* 0x000000000008781c */ /* 0x002fe20003f0f008 */
[----:B------:R-:W-:-:S03]  /*2e50*/  IMAD.U32 R13, RZ, RZ, UR4 ;  /* 0x00000004ff0d7e24 */ /* 0x000fc6000f8e00ff */
[----:B------:R-:W-:-:S04]  /*2e60*/  SEL R0, RZ, 0xffffffff, !P0 ;  /* 0xffffffffff007807 */ /* 0x000fc80004000000 */
[----:B------:R-:W-:-:S13]  /*2e70*/  ISETP.NE.AND P0, PT, R0, RZ, PT ;  /* 0x000000ff0000720c */ /* 0x000fda0003f05270 */
[----:B------:R-:W-:Y:S05]  /*2e80*/  @P0 BRA `(.L_x_57) ;  /* 0x0000000000240947 */ /* 0x000fea0003800000 */
.L_x_58:
[----:B------:R-:W-:Y:S05]  /*2e90*/  NANOSLEEP 0x64 ;  /* 0x000000640000795d */ /* 0x000fea0003800000 */
[----:B------:R-:W-:-:S05]  /*2ea0*/  UMOV UR4, 0x10 ;  /* 0x0000001000047882 */ /* 0x000fca0000000000 */
[----:B------:R-:W-:Y:S04]  /*2eb0*/  DEPBAR.LE SB1, 0x36 ;  /* 0x00009d800000791a */ /* 0x000fe80000000000 */
[----:B------:R-:W1:Y:S02]  /*2ec0*/  UTCATOMSWS.2CTA.FIND_AND_SET.ALIGN UP0, UR4, UR4 ;  /* 0x00000004000475e3 */ /* 0x000e640008200800 */
[----:B-1----:R-:W-:Y:S01]  /*2ed0*/  PLOP3.LUT P0, PT, PT, PT, UP0, 0x80, 0x8 ;  /* 0x000000000008781c */ /* 0x002fe20003f0f008 */
[----:B------:R-:W-:-:S03]  /*2ee0*/  IMAD.U32 R13, RZ, RZ, UR4 ;  /* 0x00000004ff0d7e24 */ /* 0x000fc6000f8e00ff */
[----:B------:R-:W-:-:S04]  /*2ef0*/  SEL R0, RZ, 0xffffffff, !P0 ;  /* 0xffffffffff007807 */ /* 0x000fc80004000000 */
[----:B------:R-:W-:-:S13]  /*2f00*/  ISETP.NE.AND P0, PT, R0, RZ, PT ;  /* 0x000000ff0000720c */ /* 0x000fda0003f05270 */
[----:B------:R-:W-:Y:S05]  /*2f10*/  @!P0 BRA `(.L_x_58) ;  /* 0xfffffffc00dc8947 */ /* 0x000fea000383ffff */
.L_x_57:
[----:B------:R-:W-:Y:S01]  /*2f20*/  MOV R0, 0x60 ;  /* 0x0000006000007802 */ /* 0x000fe20000000f00 */
[----:B------:R-:W-:Y:S02]  /*2f30*/  VIADD R7, R4, 0x88 ;  /* 0x0000008804077836 */ /* 0x000fe40000000000 */
[----:B------:R-:W-:Y:S01]  /*2f40*/  IMAD.MOV.U32 R8, RZ, RZ, 0x4 ;  /* 0x00000004ff087424 */ /* 0x000fe200078e00ff */
[----:B------:R-:W-:Y:S02]  /*2f50*/  LEA R11, R5, R0, 0x18 ;  /* 0x00000000050b7211 */ /* 0x000fe400078ec0ff */
[----:B------:R-:W-:-:S03]  /*2f60*/  MOV R0, 0x58 ;  /* 0x0000005800007802 */ /* 0x000fc60000000f00 */
[----:B------:R-:W1:Y:S01]  /*2f70*/  LDS R14, [R11] ;  /* 0x000000000b0e7984 */ /* 0x000e620000000800 */
[----:B------:R-:W-:Y:S01]  /*2f80*/  LEA R3, R5, R0, 0x18 ;  /* 0x0000000005037211 */ /* 0x000fe200078ec0ff */
[----:B-1----:R-:W-:-:S04]  /*2f90*/  IMAD.U32 R14, R14, -0x80000000, RZ ;  /* 0x800000000e0e7824 */ /* 0x002fc800078e00ff */
[----:B------:R-:W1:Y:S02]  /*2fa0*/  SYNCS.PHASECHK.TRANS64.TRYWAIT P0, [R3+URZ], R14 ;  /* 0x0000000e030075a7 */ /* 0x000e6400080011ff */
[----:B-1----:R-:W-:Y:S05]  /*2fb0*/  @P0 BRA `(.L_x_59) ;  /* 0x0000000000080947 */ /* 0x002fea0003800000 */
[----:B------:R-:W1:Y:S02]  /*2fc0*/  SYNCS.PHASECHK.TRANS64.TRYWAIT P0, [R3+URZ], R14 ;  /* 0x0000000e030075a7 */ /* 0x000e6400080011ff */
[----:B-1----:R-:W-:Y:S05]  /*2fd0*/  @!P0 BRA `(.L_x_60) ;  /* 0x00000028008c8947 */ /* 0x002fea0003800000 */
.L_x_59:
[C---:B-1----:R-:W-:Y:S01]  /*2fe0*/  PRMT R3, R10.reuse, 0x654, R3 ;  /* 0x000006540a037816 */ /* 0x042fe20000000003 */
[C---:B------:R-:W-:Y:S01]  /*2ff0*/  IMAD.SHL.U32 R9, R13.reuse, 0x20, RZ ;  /* 0x000000200d097824 */ /* 0x040fe200078e00ff */
[----:B------:R-:W-:Y:S01]  /*3000*/  PRMT R2, R10, 0x654, R7 ;  /* 0x000006540a027816 */ /* 0x000fe20000000007 */
[----:B------:R-:W-:Y:S01]  /*3010*/  IMAD.MOV.U32 R6, RZ, RZ, 0xffff ;  /* 0x0000ffffff067424 */ /* 0x000fe200078e00ff */
[----:B------:R1:W-:Y:S01]  /*3020*/  SYNCS.ARRIVE.TRANS64.RED RZ, [R3+URZ], R8 ;  /* 0x0000000803ff79a7 */ /* 0x0003e200080004ff */
[----:B------:R-:W-:Y:S01]  /*3030*/  IMAD.MOV.U32 R0, RZ, RZ, 0x1 ;  /* 0x00000001ff007424 */ /* 0x000fe200078e00ff */
[----:B------:R2:W-:Y:S01]  /*3040*/  STS [R4+0x88], R9 ;  /* 0x0000880904007388 */ /* 0x0005e20000000800 */
[----:B------:R-:W-:Y:S01]  /*3050*/  VIADD R7, R13, 0x10 ;  /* 0x000000100d077836 */ /* 0x000fe20000000000 */
[----:B------:R-:W-:Y:S02]  /*3060*/  SHF.L.U32 R6, R6, R13, RZ ;  /* 0x0000000d06067219 */ /* 0x000fe400000006ff */
[----:B------:R2:W-:Y:S02]  /*3070*/  STAS [R2.64], R13 ;  /* 0x0000000d02007dbd */ /* 0x0005e4000c0008ff */
[----:B------:R-:W-:-:S04]  /*3080*/  SHF.L.U32 R7, R0, R7, RZ ;  /* 0x0000000700077219 */ /* 0x000fc800000006ff */
[----:B------:R-:W-:Y:S02]  /*3090*/  LOP3.LUT R6, R7, R6, RZ, 0xfc, !PT ;  /* 0x0000000607067212 */ /* 0x000fe400078efcff */
[----:B-1----:R-:W-:-:S04]  /*30a0*/  MOV R8, 0x50 ;  /* 0x0000005000087802 */ /* 0x002fc80000000f00 */
[----:B------:R-:W-:-:S05]  /*30b0*/  LEA R7, R5, R8, 0x18 ;  /* 0x0000000805077211 */ /* 0x000fca00078ec0ff */
[----:B------:R2:W-:Y:S04]  /*30c0*/  ATOMS.OR RZ, [R7], R6 ;  /* 0x0000000607ff738c */ /* 0x0005e80003000000 */
[----:B------:R2:W-:Y:S02]  /*30d0*/  ATOMS.XOR RZ, [R11], R0 ;  /* 0x000000000bff738c */ /* 0x0005e40003800000 */
.L_x_56:
[----:B------:R-:W-:Y:S05]  /*30e0*/  BSYNC B0 ;  /* 0x0000000000007941 */ /* 0x000fea0003800000 */
.L_x_55:
[----:B------:R-:W-:Y:S05]  /*30f0*/  @P1 BRA `(.L_x_61) ;  /* 0x0000000000881947 */ /* 0x000fea0003800000 */
[----:B------:R-:W-:Y:S05]  /*3100*/  WARPSYNC.ALL ;  /* 0x0000000000007948 */ /* 0x000fea0003800000 */
[----:B------:R-:W-:Y:S01]  /*3110*/  NOP ;  /* 0x0000000000007918 */ /* 0x000fe20000000000 */
[----:B------:R-:W-:-:S13]  /*3120*/  ELECT P0, URZ, PT ;  /* 0x0000000000ff782f */ /* 0x000fda0003800000 */
[----:B------:R-:W-:Y:S05]  /*3130*/  @!P0 BRA `(.L_x_61) ;  /* 0x0000000000788947 */ /* 0x000fea0003800000 */
[----:B--2---:R-:W-:Y:S02]  /*3140*/  MOV R0, 0x60 ;  /* 0x0000006000007802 */ /* 0x004fe40000000f00 */
[----:B------:R-:W-:Y:S02]  /*3150*/  MOV R2, 0x58 ;  /* 0x0000005800027802 */ /* 0x000fe40000000f00 */
[C---:B------:R-:W-:Y:S02]  /*3160*/  LEA R7, R5.reuse, R0, 0x18 ;  /* 0x0000000005077211 */ /* 0x040fe400078ec0ff */
[----:B------:R-:W-:-:S03]  /*3170*/  LEA R3, R5, R2, 0x18 ;  /* 0x0000000205037211 */ /* 0x000fc600078ec0ff */
[----:B------:R-:W1:Y:S02]  /*3180*/  LDS R0, [R7] ;  /* 0x0000000007007984 */ /* 0x000e640000000800 */
[----:B-1----:R-:W-:-:S04]  /*3190*/  IMAD.U32 R8, R0, -0x80000000, RZ ;  /* 0x8000000000087824 */ /* 0x002fc800078e00ff */
[----:B------:R-:W1:Y:S02]  /*31a0*/  SYNCS.PHASECHK.TRANS64.TRYWAIT P0, [R3+URZ], R8 ;  /* 0x00000008030075a7 */ /* 0x000e6400080011ff */
[----:B-1----:R-:W-:Y:S05]  /*31b0*/  @P0 BRA `(.L_x_62) ;  /* 0x0000000000080947 */ /* 0x002fea0003800000 */
[----:B------:R-:W1:Y:S02]  /*31c0*/  SYNCS.PHASECHK.TRANS64.TRYWAIT P0, [R3+URZ], R8 ;  /* 0x00000008030075a7 */ /* 0x000e6400080011ff */
[----:B-1----:R-:W-:Y:S05]  /*31d0*/  @!P0 BRA `(.L_x_63) ;  /* 0x0000002800248947 */ /* 0x002fea0003800000 */
.L_x_62:
[----:B------:R-:W2:Y:S01]  /*31e0*/  LDS R13, [R4+0x88] ;  /* 0x00008800040d7984 */ /* 0x000ea20000000800 */
[----:B------:R-:W-:Y:S01]  /*31f0*/  IMAD.MOV.U32 R2, RZ, RZ, 0xffff ;  /* 0x0000ffffff027424 */ /* 0x000fe200078e00ff */
[----:B-1----:R-:W-:Y:S01]  /*3200*/  PRMT R3, R10, 0x654, R3 ;  /* 0x000006540a037816 */ /* 0x002fe20000000003 */
[----:B------:R-:W-:Y:S02]  /*3210*/  IMAD.MOV.U32 R0, RZ, RZ, 0x1 ;  /* 0x00000001ff007424 */ /* 0x000fe400078e00ff */
[C---:B--2---:R-:W-:Y:S01]  /*3220*/  IMAD.SHL.U32 R11, R13.reuse, 0x20, RZ ;  /* 0x000000200d0b7824 */ /* 0x044fe200078e00ff */
[----:B------:R-:W-:Y:S01]  /*3230*/  SHF.L.U32 R2, R2, R13, RZ ;  /* 0x0000000d02027219 */ /* 0x000fe200000006ff */
[----:B------:R-:W-:-:S03]  /*3240*/  VIADD R9, R13, 0x10 ;  /* 0x000000100d097836 */ /* 0x000fc60000000000 */
[----:B------:R1:W-:Y:S01]  /*3250*/  STS [R4+0x88], R11 ;  /* 0x0000880b04007388 */ /* 0x0003e20000000800 */
[----:B------:R-:W-:Y:S02]  /*3260*/  MOV R6, 0x50 ;  /* 0x0000005000067802 */ /* 0x000fe40000000f00 */
[----:B------:R-:W-:Y:S02]  /*3270*/  SHF.L.U32 R9, R0, R9, RZ ;  /* 0x0000000900097219 */ /* 0x000fe400000006ff */
[----:B------:R-:W-:Y:S02]  /*3280*/  LEA R5, R5, R6, 0x18 ;  /* 0x0000000605057211 */ /* 0x000fe400078ec0ff */
[----:B------:R-:W-:-:S05]  /*3290*/  LOP3.LUT R2, R9, R2, RZ, 0xfc, !PT ;  /* 0x0000000209027212 */ /* 0x000fca00078efcff */
[----:B------:R1:W-:Y:S01]  /*32a0*/  ATOMS.OR RZ, [R5], R2 ;  /* 0x0000000205ff738c */ /* 0x0003e20003000000 */
[----:B------:R1:W-:Y:S03]  /*32b0*/  SYNCS.ARRIVE.TRANS64.RED.A1T0 RZ, [R3+URZ], RZ ;  /* 0x000000ff03ff79a7 */ /* 0x0003e600081004ff */
[----:B------:R1:W-:Y:S01]  /*32c0*/  ATOMS.XOR RZ, [R7], R0 ;  /* 0x0000000007ff738c */ /* 0x0003e20003800000 */
[----:B------:R-:W-:Y:S05]  /*32d0*/  BRA `(.L_x_61) ;  /* 0x0000000000107947 */ /* 0x000fea0003800000 */
.L_x_54:
[----:B------:R-:W-:Y:S02]  /*32e0*/  MOV R3, 0xffffffff ;  /* 0xffffffff00037802 */ /* 0x000fe40000000f00 */
[----:B------:R-:W-:-:S03]  /*32f0*/  MOV R2, 0x3320 ;  /* 0x0000332000027802 */ /* 0x000fc60000000f00 */
[----:B------:R1:W-:Y:S04]  /*3300*/  STS [R4+0x88], R3 ;  /* 0x0000880304007388 */ /* 0x0003e80000000800 */
[----:B-1--4-:R-:W-:Y:S05]  /*3310*/  CALL.REL.NOINC `($__internal_1_$__cuda_sm10x_tcgen05_guardrail_trap_phase_invalid_during_alloc) ;  /* 0x0000002800507944 */ /* 0x012fea0003c00000 */
.L_x_61:
[----:B------:R-:W-:Y:S05]  /*3320*/  WARPSYNC.ALL ;  /* 0x0000000000007948 */ /* 0x000fea0003800000 */
[----:B------:R-:W-:Y:S01]  /*3330*/  NOP ;  /* 0x0000000000007918 */ /* 0x000fe20000000000 */
.L_x_53:
[----:B--2---:R-:W2:Y:S08]  /*3340*/  S2UR UR4, SR_CgaCtaId ;  /* 0x00000000000479c3 */ /* 0x004eb00000008800 */
[----:B-1----:R-:W-:Y:S01]  /*3350*/  BAR.SYNC.DEFER_BLOCKING 0x3, 0xa0 ;  /* 0x00c2800000007b1d */ /* 0x002fe20000010000 */
[----:B------:R-:W-:Y:S01]  /*3360*/  MOV R87, 0x400 ;  /* 0x0000040000577802 */ /* 0x000fe20000000f00 */
[----:B--2---:R-:W-:-:S05]  /*3370*/  IMAD.U32 R86, RZ, RZ, UR4 ;  /* 0x00000004ff567e24 */ /* 0x004fca000f8e00ff */
[----:B------:R-:W-:-:S05]  /*3380*/  LEA R87, R86, R87, 0x18 ;  /* 0x0000005756577211 */ /* 0x000fca00078ec0ff */
[----:B------:R1:W2:Y:S01]  /*3390*/  LDS R122, [R87+0x88] ;  /* 0x00008800577a7984 */ /* 0x0002a20000000800 */
[----:B------:R-:W5:Y:S02]  /*33a0*/  SYNCS.PHASECHK.TRANS64.TRYWAIT P0, [R87+URZ+0x60], RZ ;  /* 0x000060ff570075a7 */ /* 0x000f6400080011ff */
[----:B-12--5:R-:W-:Y:S05]  /*33b0*/  @!P0 BRA `(.L_x_64) ;  /* 0x0000002400c48947 */ /* 0x026fea0003800000 */
.L_x_107:
[----:B------:R-:W2:Y:S01]  /*33c0*/  LDS.128 R88, [R87+0x31010] ;  /* 0x0310100057587984 */ /* 0x000ea20000000c00 */
[----:B---3--:R-:W-:Y:S01]  /*33d0*/  HFMA2 R0, -RZ, RZ, 0, 5.9604644775390625e-08 ;  /* 0x00000001ff007431 */ /* 0x008fe200000001ff */
[----:B------:R3:W-:Y:S06]  /*33e0*/  MEMBAR.ALL.CTA ;  /* 0x0000000000007992 */ /* 0x0007ec0000008000 */
[----:B---3--:R-:W3:Y:S02]  /*33f0*/  FENCE.VIEW.ASYNC.S ;  /* 0x00000000000073c6 */ /* 0x008ee40000000000 */
[----:B---3--:R3:W-:Y:S01]  /*3400*/  SYNCS.ARRIVE.TRANS64.ART0 RZ, [R87+URZ+0x70], R0 ;  /* 0x0000700057ff79a7 */ /* 0x0087e200085000ff */
[----:B--2---:R-:W-:-:S13]  /*3410*/  ISETP.NE.AND P0, PT, R91, 0x1, PT ;  /* 0x000000015b00780c */ /* 0x004fda0003f05270 */
[----:B---3--:R-:W-:Y:S05]  /*3420*/  @P0 BRA `(.L_x_65) ;  /* 0x0000001c000c0947 */ /* 0x008fea0003800000 */
[C---:B------:R-:W-:Y:S01]  /*3430*/  IMAD.SHL.U32 R4, R106.reuse, 0x20, RZ ;  /* 0x000000206a047824 */ /* 0x040fe200078e00ff */
[----:B------:R-:W-:Y:S01]  /*3440*/  SHF.R.U32.HI R3, RZ, 0x5, R106 ;  /* 0x00000005ff037819 */ /* 0x000fe2000001166a */
[----:B------:R-:W-:Y:S01]  /*3450*/  IMAD.SHL.U32 R2, R106, 0x80, RZ ;  /* 0x000000806a027824 */ /* 0x000fe200078e00ff */
[----:B------:R-:W-:Y:S01]  /*3460*/  ISETP.NE.AND P0, PT, R86, UR22, PT ;  /* 0x0000001656007c0c */ /* 0x000fe2000bf05270 */
[----:B------:R-:W-:Y:S01]  /*3470*/  USHF.R.U32.HI UR5, URZ, 0x1, UR14 ;  /* 0x00000001ff057899 */ /* 0x000fe2000801160e */
[----:B------:R-:W-:Y:S01]  /*3480*/  LOP3.LUT R4, R4, 0x3e0, RZ, 0xc0, !PT ;  /* 0x000003e004047812 */ /* 0x000fe200078ec0ff */
[----:B------:R-:W2:Y:S01]  /*3490*/  S2R R105, SR_LANEID ;  /* 0x0000000000697919 */ /* 0x000ea20000000000 */
[----:B------:R-:W-:Y:S01]  /*34a0*/  LOP3.LUT R2, R2, 0xf80, RZ, 0xc0, !PT ;  /* 0x00000f8002027812 */ /* 0x000fe200078ec0ff */
[----:B------:R-:W3:Y:S01]  /*34b0*/  S2UR UR7, SR_CgaCtaId ;  /* 0x00000000000779c3 */ /* 0x000ee20000008800 */
[----:B------:R-:W-:Y:S01]  /*34c0*/  ISETP.LT.AND P0, PT, R86, RZ, P0 ;  /* 0x000000ff5600720c */ /* 0x000fe20000701270 */
[C---:B------:R-:W-:Y:S01]  /*34d0*/  IMAD R4, R3.reuse, 0x400, R4 ;  /* 0x0000040003047824 */ /* 0x040fe200078e0204 */
[----:B------:R-:W-:Y:S01]  /*34e0*/  UIADD3 UR4, UPT, UPT, UR5, -0x1, URZ ;  /* 0xffffffff05047890 */ /* 0x000fe2000fffe0ff */
[----:B------:R-:W-:Y:S01]  /*34f0*/  IMAD R2, R3, 0x1000, R2 ;  /* 0x0000100003027824 */ /* 0x000fe200078e0202 */
[----:B------:R-:W1:Y:S01]  /*3500*/  LDCU.64 UR8, c[0x0][0x348] ;  /* 0x00006900ff0877ac */ /* 0x000e620008000a00 */
[----:B------:R-:W-:-:S02]  /*3510*/  IMAD.IADD R4, R87, 0x1, R4 ;  /* 0x0000000157047824 */ /* 0x000fc400078e0204 */
[C---:B------:R-:W-:Y:S02]  /*3520*/  IMAD.IADD R2, R87.reuse, 0x1, R2 ;  /* 0x0000000157027824 */ /* 0x040fe400078e0202 */
[C---:B------:R-:W-:Y:S02]  /*3530*/  VIADD R7, R4.reuse, 0x4410 ;  /* 0x0000441004077836 */ /* 0x040fe40000000000 */
[----:B------:R-:W-:Y:S02]  /*3540*/  VIADD R4, R4, 0x4400 ;  /* 0x0000440004047836 */ /* 0x000fe40000000000 */
[C---:B------:R-:W-:Y:S01]  /*3550*/  VIADD R5, R2.reuse, 0x430 ;  /* 0x0000043002057836 */ /* 0x040fe20000000000 */
[----:B------:R-:W-:Y:S01]  /*3560*/  SHF.R.U32.HI R120, RZ, 0x3, R7 ;  /* 0x00000003ff787819 */ /* 0x000fe20000011607 */
[----:B------:R-:W-:Y:S01]  /*3570*/  VIADD R6, R2, 0x420 ;  /* 0x0000042002067836 */ /* 0x000fe20000000000 */
[----:B------:R-:W-:Y:S01]  /*3580*/  SHF.R.U32.HI R119, RZ, 0x3, R4 ;  /* 0x00000003ff777819 */ /* 0x000fe20000011604 */
[----:B------:R-:W-:Y:S01]  /*3590*/  IMAD.U32 R9, RZ, RZ, UR4 ;  /* 0x00000004ff097e24 */ /* 0x000fe2000f8e00ff */
[----:B------:R-:W-:Y:S01]  /*35a0*/  SHF.R.U32.HI R118, RZ, 0x3, R5 ;  /* 0x00000003ff767819 */ /* 0x000fe20000011605 */
[----:B------:R-:W-:Y:S01]  /*35b0*/  @!P0 IMAD R9, RZ, RZ, UR5 ;  /* 0x00000005ff098e24 */ /* 0x000fe2000f8e02ff */
[----:B------:R-:W-:Y:S01]  /*35c0*/  LOP3.LUT R119, R4, 0x10, R119, 0x78, !PT ;  /* 0x0000001004777812 */ /* 0x000fe200078e7877 */
[C---:B------:R-:W-:Y:S01]  /*35d0*/  VIADD R4, R2.reuse, 0x400 ;  /* 0x0000040002047836 */ /* 0x040fe20000000000 */
[----:B------:R-:W-:Y:S01]  /*35e0*/  SHF.R.U32.HI R117, RZ, 0x3, R6 ;  /* 0x00000003ff757819 */ /* 0x000fe20000011606 */
[----:B------:R-:W-:Y:S01]  /*35f0*/  VIADD R104, R87, 0x58 ;  /* 0x0000005857687836 */ /* 0x000fe20000000000 */
[----:B------:R-:W-:Y:S01]  /*3600*/  LOP3.LUT R120, R7, 0x10, R120, 0x78, !PT ;  /* 0x0000001007787812 */ /* 0x000fe200078e7878 */
[C---:B------:R-:W-:Y:S01]  /*3610*/  VIADD R7, R2.reuse, 0x410 ;  /* 0x0000041002077836 */ /* 0x040fe20000000000 */
[----:B------:R-:W-:Y:S01]  /*3620*/  SHF.R.U32.HI R115, RZ, 0x3, R4 ;  /* 0x00000003ff737819 */ /* 0x000fe20000011604 */
[----:B------:R-:W-:Y:S01]  /*3630*/  IMAD.IADD R9, R9, 0x1, R9 ;  /* 0x0000000109097824 */ /* 0x000fe200078e0209 */
[----:B------:R-:W-:Y:S01]  /*3640*/  LOP3.LUT R118, R5, 0x70, R118, 0x78, !PT ;  /* 0x0000007005767812 */ /* 0x000fe200078e7876 */
[----:B------:R-:W-:Y:S01]  /*3650*/  VIADD R5, R2, 0x470 ;  /* 0x0000047002057836 */ /* 0x000fe20000000000 */
[----:B------:R-:W-:Y:S01]  /*3660*/  LOP3.LUT R117, R6, 0x70, R117, 0x78, !PT ;  /* 0x0000007006757812 */ /* 0x000fe200078e7875 */
[----:B------:R-:W-:Y:S01]  /*3670*/  VIADD R6, R2, 0x460 ;  /* 0x0000046002067836 */ /* 0x000fe20000000000 */
[----:B------:R-:W-:Y:S01]  /*3680*/  LOP3.LUT R115, R4, 0x70, R115, 0x78, !PT ;  /* 0x0000007004737812 */ /* 0x000fe200078e7873 */
[C---:B------:R-:W-:Y:S01]  /*3690*/  VIADD R4, R2.reuse, 0x450 ;  /* 0x0000045002047836 */ /* 0x040fe20000000000 */
[----:B------:R-:W-:Y:S01]  /*36a0*/  SHF.R.U32.HI R116, RZ, 0x3, R7 ;  /* 0x00000003ff747819 */ /* 0x000fe20000011607 */
[----:B------:R-:W-:Y:S01]  /*36b0*/  VIADD R2, R2, 0x440 ;  /* 0x0000044002027836 */ /* 0x000fe20000000000 */
[----:B------:R-:W-:Y:S01]  /*36c0*/  SHF.R.U32.HI R114, RZ, 0x3, R5 ;  /* 0x00000003ff727819 */ /* 0x000fe20000011605 */
[----:B------:R-:W-:Y:S01]  /*36d0*/  IMAD R121, R124, 0x4, R87 ;  /* 0x000000047c797824 */ /* 0x000fe200078e0257 */
[----:B------:R-:W-:Y:S01]  /*36e0*/  SHF.R.U32.HI R113, RZ, 0x3, R6 ;  /* 0x00000003ff717819 */ /* 0x000fe20000011606 */
[----:B------:R-:W-:Y:S01]  /*36f0*/  IMAD.MOV.U32 R110, RZ, RZ, 0x1 ;  /* 0x00000001ff6e7424 */ /* 0x000fe200078e00ff */
[----:B------:R-:W-:Y:S01]  /*3700*/  SHF.R.U32.HI R111, RZ, 0x3, R4 ;  /* 0x00000003ff6f7819 */ /* 0x000fe20000011604 */
[----:B------:R-:W-:Y:S01]  /*3710*/  IMAD.MOV.U32 R108, RZ, RZ, RZ ;  /* 0x000000ffff6c7224 */ /* 0x000fe200078e00ff */
[----:B------:R-:W-:Y:S01]  /*3720*/  SHF.R.U32.HI R109, RZ, 0x3, R2 ;  /* 0x00000003ff6d7819 */ /* 0x000fe20000011602 */
[----:B------:R-:W-:Y:S01]  /*3730*/  IMAD.MOV.U32 R107, RZ, RZ, RZ ;  /* 0x000000ffff6b7224 */ /* 0x000fe200078e00ff */
[----:B------:R-:W-:Y:S01]  /*3740*/  PRMT R104, R9, 0x654, R104 ;  /* 0x0000065409687816 */ /* 0x000fe20000000068 */
[----:B------:R-:W-:Y:S01]  /*3750*/  IMAD R112, R3, 0x200000, R122 ;  /* 0x0020000003707824 */ /* 0x000fe200078e027a */
[----:B------:R-:W-:-:S02]  /*3760*/  LOP3.LUT R116, R7, 0x70, R116, 0x78, !PT ;  /* 0x0000007007747812 */ /* 0x000fc400078e7874 */
[----:B------:R-:W-:Y:S02]  /*3770*/  LOP3.LUT R114, R5, 0x70, R114, 0x78, !PT ;  /* 0x0000007005727812 */ /* 0x000fe400078e7872 */
[----:B------:R-:W-:Y:S02]  /*3780*/  LOP3.LUT R113, R6, 0x70, R113, 0x78, !PT ;  /* 0x0000007006717812 */ /* 0x000fe400078e7871 */
[----:B------:R-:W-:Y:S02]  /*3790*/  LOP3.LUT R111, R4, 0x70, R111, 0x78, !PT ;  /* 0x00000070046f7812 */ /* 0x000fe400078e786f */
[----:B-123--:R-:W-:-:S07]  /*37a0*/  LOP3.LUT R109, R2, 0x70, R109, 0x78, !PT ;  /* 0x00000070026d7812 */ /* 0x00efce00078e786d */
.L_x_78:
[----:B------:R-:W1:Y:S01]  /*37b0*/  LDC.64 R6, c[0x0][0x750] ;  /* 0x0001d400ff067b82 */ /* 0x000e620000000a00 */
[----:B------:R-:W-:-:S05]  /*37c0*/  IMAD.SHL.U32 R3, R88, 0x100, RZ ;  /* 0x0000010058037824 */ /* 0x000fca00078e00ff */
[----:B------:R-:W-:Y:S02]  /*37d0*/  LEA.HI.SX32 R2, R3, R106, 0x1f ;  /* 0x0000006a03027211 */ /* 0x000fe400078ffaff */
[----:B------:R-:W2:Y:S01]  /*37e0*/  LDC.64 R4, c[0x0][0x758] ;  /* 0x0001d600ff047b82 */ /* 0x000ea20000000a00 */
[----:B-1----:R-:W-:-:S05]  /*37f0*/  IMAD.WIDE R6, R90, 0x4, R6 ;  /* 0x000000045a067825 */ /* 0x002fca00078e0206 */
[----:B------:R1:W5:Y:S01]  /*3800*/  LDG.E R125, desc[UR30][R6.64] ;  /* 0x0000001e067d7981 */ /* 0x000362000c1e1900 */
[----:B--2---:R-:W-:-:S04]  /*3810*/  IMAD.WIDE R8, R2, 0x4, R4 ;  /* 0x0000000402087825 */ /* 0x004fc800078e0204 */
[----:B------:R-:W-:Y:S01]  /*3820*/  IMAD.U32 R2, R107, -0x80000000, RZ ;  /* 0x800000006b027824 */ /* 0x000fe200078e00ff */
[----:B------:R1:W5:Y:S03]  /*3830*/  LDG.E R123, desc[UR30][R8.64] ;  /* 0x0000001e087b7981 */ /* 0x000366000c1e1900 */
[----:B------:R-:W2:Y:S01]  /*3840*/  SYNCS.PHASECHK.TRANS64.TRYWAIT P0, [R87+URZ+0x50], R2 ;  /* 0x00005002570075a7 */ /* 0x000ea200080011ff */
[----:B------:R-:W-:-:S04]  /*3850*/  LEA.HI R4, R88, R88, RZ, 0x1 ;  /* 0x0000005858047211 */ /* 0x000fc800078f08ff */
[----:B------:R-:W-:-:S04]  /*3860*/  LOP3.LUT R3, R4, 0xfffffffe, RZ, 0xc0, !PT ;  /* 0xfffffffe04037812 */ /* 0x000fc800078ec0ff */
[----:B------:R-:W-:-:S04]  /*3870*/  ISETP.NE.AND P1, PT, R88, R3, PT ;  /* 0x000000035800720c */ /* 0x000fc80003f25270 */
[----:B------:R-:W-:Y:S02]  /*3880*/  ISETP.LT.AND P1, PT, R88, RZ, P1 ;  /* 0x000000ff5800720c */ /* 0x000fe40000f21270 */
[----:B------:R-:W-:Y:S01]  /*3890*/  SHF.R.U32.HI R3, RZ, 0x1, R4 ;  /* 0x00000001ff037819 */ /* 0x000fe20000011604 */
[----:B------:R-:W-:-:S03]  /*38a0*/  IMAD.MOV.U32 R103, RZ, RZ, R90 ;  /* 0x000000ffff677224 */ /* 0x000fc600078e005a */
[----:B------:R-:W-:-:S07]  /*38b0*/  IADD3 R127, PT, PT, R3, -0x1, RZ ;  /* 0xffffffff037f7810 */ /* 0x000fce0007ffe0ff */
[----:B------:R-:W-:Y:S01]  /*38c0*/  @!P1 IADD3 R127, PT, PT, R3, RZ, RZ ;  /* 0x000000ff037f9210 */ /* 0x000fe20007ffe0ff */
[----:B-12---:R-:W-:Y:S06]  /*38d0*/  @!P0 BRA `(.L_x_66) ;  /* 0x0000002000908947 */ /* 0x006fec0003800000 */
.L_x_109:
[----:B------:R-:W-:Y:S01]  /*38e0*/  SHF.R.S32.HI R102, RZ, 0x1f, R90 ;  /* 0x0000001fff667819 */ /* 0x000fe2000001145a */
[C---:B------:R-:W-:Y:S01]  /*38f0*/  IMAD R126, R107.reuse, 0xd0, R112 ;  /* 0x000000d06b7e7824 */ /* 0x040fe200078e0270 */
[----:B------:R-:W-:Y:S02]  /*3900*/  ISETP.NE.AND P4, PT, R107, RZ, PT ;  /* 0x000000ff6b00720c */ /* 0x000fe40003f85270 */
[----:B------:R-:W-:Y:S02]  /*3910*/  CS2R R130, SRZ ;  /* 0x0000000000827805 */ /* 0x000fe4000001ff00 */
[----:B------:R-:W-:Y:S02]  /*3920*/  CS2R R128, SRZ ;  /* 0x0000000000807805 */ /* 0x000fe4000001ff00 */
[----:B------:R-:W-:-:S07]  /*3930*/  LEA R127, R127, UR21, 0x8 ;  /* 0x000000157f7f7c11 */ /* 0x000fce000f8e40ff */
.L_x_73:
[----:B------:R-:W-:Y:S01]  /*3940*/  IADD3 R88, PT, PT, R130, 0x3, RZ ;  /* 0x0000000382587810 */ /* 0x000fe20007ffe0ff */
[----:B------:R-:W-:Y:S05]  /*3950*/  WARPSYNC.ALL ;  /* 0x0000000000007948 */ /* 0x000fea0003800000 */
[----:B------:R-:W-:Y:S01]  /*3960*/  NOP ;  /* 0x0000000000007918 */ /* 0x000fe20000000000 */
[----:B------:R-:W-:Y:S01]  /*3970*/  SEL R88, R88, R129, !P4 ;  /* 0x0000008158587207 */ /* 0x000fe20006000000 */
[----:B------:R-:W-:Y:S01]  /*3980*/  BSSY.RECONVERGENT B0, `(.L_x_67) ;  /* 0x000003a000007945 */ /* 0x000fe20003800200 */
[----:B------:R-:W-:Y:S02]  /*3990*/  ISETP.NE.AND P0, PT, R128, RZ, PT ;  /* 0x000000ff8000720c */ /* 0x000fe40003f05270 */
[----:B------:R-:W-:-:S04]  /*39a0*/  SHF.L.U32 R90, R88, 0x6, RZ ;  /* 0x00000006585a7819 */ /* 0x000fc800000006ff */
[----:B------:R-:W-:-:S04]  /*39b0*/  IADD3 R2, PT, PT, R126, R90, RZ ;  /* 0x0000005a7e027210 */ /* 0x000fc80007ffe0ff */
[----:B------:R-:W-:-:S13]  /*39c0*/  R2UR UR4, R2 ;  /* 0x00000000020472ca */ /* 0x000fda00000e0000 */
[----:B------:R-:W2:Y:S01]  /*39d0*/  LDTM.x32 R36, tmem[UR4+0x20] ;  /* 0x00002004002479ee */ /* 0x000ea200082c0000 */
[----:B------:R-:W-:-:S13]  /*39e0*/  R2UR UR4, R2 ;  /* 0x00000000020472ca */ /* 0x000fda00000e0000 */
[----:B-1----:R-:W3:Y:S01]  /*39f0*/  LDTM.x32 R4, tmem[UR4] ;  /* 0x00000004000479ee */ /* 0x002ee200082c0000 */
[-C--:B-12--5:R-:W-:Y:S02]  /*3a00*/  FMUL2 R2, R36.F32x2.HI_LO, R125.reuse.F32 ;  /* 0x0000007d2402724a */ /* 0x0a6fe40001000000 */
[-C--:B------:R-:W-:Y:S02]  /*3a10*/  FMUL2 R36, R40.F32x2.HI_LO, R125.reuse.F32 ;  /* 0x0000007d2824724a */ /* 0x080fe40001000000 */
[-C--:B------:R-:W-:Y:S02]  /*3a20*/  FMUL2 R40, R44.F32x2.HI_LO, R125.reuse.F32 ;  /* 0x0000007d2c28724a */ /* 0x080fe40001000000 */
[-C--:B------:R-:W-:Y:S02]  /*3a30*/  FMUL2 R44, R48.F32x2.HI_LO, R125.reuse.F32 ;  /* 0x0000007d302c724a */ /* 0x080fe40001000000 */
[-C--:B------:R-:W-:Y:S02]  /*3a40*/  FMUL2 R48, R52.F32x2.HI_LO, R125.reuse.F32 ;  /* 0x0000007d3430724a */ /* 0x080fe40001000000 */
[----:B------:R-:W-:-:S02]  /*3a50*/  FMUL2 R38, R38.F32x2.HI_LO, R125.F32 ;  /* 0x0000007d2626724a */ /* 0x000fc40001000000 */
[-C--:B------:R-:W-:Y:S02]  /*3a60*/  FMUL2 R42, R42.F32x2.HI_LO, R125.reuse.F32 ;  /* 0x0000007d2a2a724a */ /* 0x080fe40001000000 */
[-C--:B------:R-:W-:Y:S02]  /*3a70*/  FMUL2 R46, R46.F32x2.HI_LO, R125.reuse.F32 ;  /* 0x0000007d2e2e724a */ /* 0x080fe40001000000 */
[-C--:B------:R-:W-:Y:S02]  /*3a80*/  FMUL2 R50, R50.F32x2.HI_LO, R125.reuse.F32 ;  /* 0x0000007d3232724a */ /* 0x080fe40001000000 */
[-C--:B------:R-:W-:Y:S02]  /*3a90*/  FMUL2 R54, R54.F32x2.HI_LO, R125.reuse.F32 ;  /* 0x0000007d3636724a */ /* 0x080fe40001000000 */
[-C--:B------:R-:W-:Y:S02]  /*3aa0*/  FMUL2 R52, R56.F32x2.HI_LO, R125.reuse.F32 ;  /* 0x0000007d3834724a */ /* 0x080fe40001000000 */
[----:B------:R-:W-:-:S02]  /*3ab0*/  FMUL2 R58, R58.F32x2.HI_LO, R125.F32 ;  /* 0x0000007d3a3a724a */ /* 0x000fc40001000000 */
[-C--:B------:R-:W-:Y:S02]  /*3ac0*/  FMUL2 R56, R60.F32x2.HI_LO, R125.reuse.F32 ;  /* 0x0000007d3c38724a */ /* 0x080fe40001000000 */
[-C--:B------:R-:W-:Y:S02]  /*3ad0*/  FMUL2 R60, R64.F32x2.HI_LO, R125.reuse.F32 ;  /* 0x0000007d403c724a */ /* 0x080fe40001000000 */
[-C--:B---3--:R-:W-:Y:S01]  /*3ae0*/  FMUL2 R70, R8.F32x2.HI_LO, R125.reuse.F32 ;  /* 0x0000007d0846724a */ /* 0x088fe20001000000 */
[----:B------:R-:W-:Y:S01]  /*3af0*/  F2FP.BF16.F32.PACK_AB R8, R3, R2 ;  /* 0x000000020308723e */ /* 0x000fe200000010ff */
[-C--:B------:R-:W-:Y:S01]  /*3b00*/  FMUL2 R72, R10.F32x2.HI_LO, R125.reuse.F32 ;  /* 0x0000007d0a48724a */ /* 0x080fe20001000000 */
        /* <DEDUP_REMOVED lines=21> */
[----:B------:R-:W-:-:S02]  /*3c60*/  FMUL2 R24, R24.F32x2.HI_LO, R125.F32 ;  /* 0x0000007d1818724a */ /* 0x000fc40001000000 */
[-C--:B------:R-:W-:Y:S02]  /*3c70*/  FMUL2 R26, R26.F32x2.HI_LO, R125.reuse.F32 ;  /* 0x0000007d1a1a724a */ /* 0x080fe40001000000 */
[-C--:B------:R-:W-:Y:S02]  /*3c80*/  FMUL2 R28, R28.F32x2.HI_LO, R125.reuse.F32 ;  /* 0x0000007d1c1c724a */ /* 0x080fe40001000000 */
[-C--:B------:R-:W-:Y:S02]  /*3c90*/  FMUL2 R30, R30.F32x2.HI_LO, R125.reuse.F32 ;  /* 0x0000007d1e1e724a */ /* 0x080fe40001000000 */
[-C--:B------:R-:W-:Y:S02]  /*3ca0*/  FMUL2 R32, R32.F32x2.HI_LO, R125.reuse.F32 ;  /* 0x0000007d2020724a */ /* 0x080fe40001000000 */
[----:B------:R-:W-:Y:S01]  /*3cb0*/  FMUL2 R34, R34.F32x2.HI_LO, R125.F32 ;  /* 0x0000007d2222724a */ /* 0x000fe20001000000 */
[----:B------:R-:W-:Y:S06]  /*3cc0*/  @P0 BRA `(.L_x_68) ;  /* 0x0000000000140947 */ /* 0x000fec0003800000 */
[----:B------:R-:W-:Y:S01]  /*3cd0*/  ELECT P0, URZ, PT ;  /* 0x0000000000ff782f */ /* 0x000fe20003800000 */
[----:B------:R-:W-:Y:S01]  /*3ce0*/  NOP ;  /* 0x0000000000007918 */ /* 0x000fe20000000000 */
[----:B------:R-:W-:-:S11]  /*3cf0*/  LOP3.LUT R107, R107, 0x1, RZ, 0x3c, !PT ;  /* 0x000000016b6b7812 */ /* 0x000fd600078e3cff */
[----:B------:R-:W-:-:S04]  /*3d00*/  @P0 IMAD.MOV.U32 R5, RZ, RZ, 0x1 ;  /* 0x00000001ff050424 */ /* 0x000fc800078e00ff */
[----:B------:R1:W-:Y:S03]  /*3d10*/  @P0 SYNCS.ARRIVE.TRANS64.RED.ART0 RZ, [R104+URZ], R5 ;  /* 0x0000000568ff09a7 */ /* 0x0003e600085004ff */
.L_x_68:
[----:B------:R-:W-:Y:S05]  /*3d20*/  BSYNC.RECONVERGENT B0 ;  /* 0x0000000000007941 */ /* 0x000fea0003800200 */
.L_x_67:
[----:B------:R-:W-:Y:S01]  /*3d30*/  F2FP.BF16.F32.PACK_AB R20, R57, R56 ;  /* 0x000000383914723e */ /* 0x000fe200000010ff */
[----:B------:R2:W-:Y:S01]  /*3d40*/  STS.128 [R109], R8 ;  /* 0x000000086d007388 */ /* 0x0005e20000000c00 */
[----:B------:R-:W-:Y:S02]  /*3d50*/  F2FP.BF16.F32.PACK_AB R21, R63, R62 ;  /* 0x0000003e3f15723e */ /* 0x000fe400000010ff */
[----:B------:R-:W-:Y:S01]  /*3d60*/  F2FP.BF16.F32.PACK_AB R22, R61, R60 ;  /* 0x0000003c3d16723e */ /* 0x000fe200000010ff */
[----:B------:R3:W-:Y:S01]  /*3d70*/  STS.128 [R111], R12 ;  /* 0x0000000c6f007388 */ /* 0x0007e20000000c00 */
[----:B------:R-:W-:Y:S02]  /*3d80*/  F2FP.BF16.F32.PACK_AB R23, R67, R66 ;  /* 0x000000424317723e */ /* 0x000fe400000010ff */
[----:B------:R-:W-:Y:S01]  /*3d90*/  F2FP.BF16.F32.PACK_AB R4, R65, R64 ;  /* 0x000000404104723e */ /* 0x000fe200000010ff */
[----:B------:R5:W-:Y:S01]  /*3da0*/  STS.128 [R113], R16 ;  /* 0x0000001071007388 */ /* 0x000be20000000c00 */
[----:B-1----:R-:W-:-:S02]  /*3db0*/  F2FP.BF16.F32.PACK_AB R5, R69, R68 ;  /* 0x000000444505723e */ /* 0x002fc400000010ff */
[----:B------:R-:W-:Y:S01]  /*3dc0*/  F2FP.BF16.F32.PACK_AB R6, R71, R70 ;  /* 0x000000464706723e */ /* 0x000fe200000010ff */
[----:B------:R1:W-:Y:S01]  /*3dd0*/  STS.128 [R114], R20 ;  /* 0x0000001472007388 */ /* 0x0003e20000000c00 */
[----:B------:R-:W-:Y:S02]  /*3de0*/  F2FP.BF16.F32.PACK_AB R7, R73, R72 ;  /* 0x000000484907723e */ /* 0x000fe400000010ff */
[----:B------:R-:W-:Y:S02]  /*3df0*/  ISETP.NE.AND P2, PT, R124, RZ, PT ;  /* 0x000000ff7c00720c */ /* 0x000fe40003f45270 */
[C---:B----4-:R-:W-:Y:S01]  /*3e00*/  ISETP.GE.U32.AND P3, PT, R128.reuse, 0x6, PT ;  /* 0x000000068000780c */ /* 0x050fe20003f66070 */
[----:B------:R1:W-:Y:S01]  /*3e10*/  STS.128 [R115], R4 ;  /* 0x0000000473007388 */ /* 0x0003e20000000c00 */
[----:B------:R-:W-:Y:S01]  /*3e20*/  VIADD R128, R128, 0x2 ;  /* 0x0000000280807836 */ /* 0x000fe20000000000 */
[----:B--2---:R-:W-:Y:S02]  /*3e30*/  F2FP.BF16.F32.PACK_AB R8, R75, R74 ;  /* 0x0000004a4b08723e */ /* 0x004fe400000010ff */
[----:B------:R-:W-:-:S02]  /*3e40*/  F2FP.BF16.F32.PACK_AB R9, R77, R76 ;  /* 0x0000004c4d09723e */ /* 0x000fc400000010ff */
[----:B------:R-:W-:Y:S02]  /*3e50*/  F2FP.BF16.F32.PACK_AB R10, R79, R78 ;  /* 0x0000004e4f0a723e */ /* 0x000fe400000010ff */
[----:B------:R-:W-:Y:S02]  /*3e60*/  F2FP.BF16.F32.PACK_AB R11, R81, R80 ;  /* 0x00000050510b723e */ /* 0x000fe400000010ff */
[----:B---3--:R-:W-:Y:S02]  /*3e70*/  F2FP.BF16.F32.PACK_AB R12, R83, R82 ;  /* 0x00000052530c723e */ /* 0x008fe400000010ff */
[----:B------:R-:W-:Y:S01]  /*3e80*/  F2FP.BF16.F32.PACK_AB R13, R85, R84 ;  /* 0x00000054550d723e */ /* 0x000fe200000010ff */
[----:B------:R1:W-:Y:S01]  /*3e90*/  STS.128 [R116], R8 ;  /* 0x0000000874007388 */ /* 0x0003e20000000c00 */
[----:B------:R-:W-:Y:S02]  /*3ea0*/  F2FP.BF16.F32.PACK_AB R14, R25, R24 ;  /* 0x00000018190e723e */ /* 0x000fe400000010ff */
[----:B------:R-:W-:-:S02]  /*3eb0*/  F2FP.BF16.F32.PACK_AB R15, R27, R26 ;  /* 0x0000001a1b0f723e */ /* 0x000fc400000010ff */
[----:B-----5:R-:W-:Y:S02]  /*3ec0*/  F2FP.BF16.F32.PACK_AB R16, R29, R28 ;  /* 0x0000001c1d10723e */ /* 0x020fe400000010ff */
[----:B------:R-:W-:Y:S01]  /*3ed0*/  F2FP.BF16.F32.PACK_AB R17, R31, R30 ;  /* 0x0000001e1f11723e */ /* 0x000fe200000010ff */
[----:B------:R1:W-:Y:S01]  /*3ee0*/  STS.128 [R117], R12 ;  /* 0x0000000c75007388 */ /* 0x0003e20000000c00 */
[----:B------:R-:W-:Y:S02]  /*3ef0*/  F2FP.BF16.F32.PACK_AB R18, R33, R32 ;  /* 0x000000202112723e */ /* 0x000fe400000010ff */
[----:B------:R-:W-:-:S05]  /*3f00*/  F2FP.BF16.F32.PACK_AB R19, R35, R34 ;  /* 0x000000222313723e */ /* 0x000fca00000010ff */
[----:B------:R1:W-:Y:S01]  /*3f10*/  STS.128 [R118], R16 ;  /* 0x0000001076007388 */ /* 0x0003e20000000c00 */
[----:B------:R2:W-:Y:S06]  /*3f20*/  MEMBAR.ALL.CTA ;  /* 0x0000000000007992 */ /* 0x0005ec0000008000 */
[----:B--2---:R-:W2:Y:S02]  /*3f30*/  FENCE.VIEW.ASYNC.S ;  /* 0x00000000000073c6 */ /* 0x004ea40000000000 */
[----:B--2---:R-:W-:Y:S06]  /*3f40*/  BAR.SYNC.DEFER_BLOCKING 0x2, 0x80 ;  /* 0x0082000000007b1d */ /* 0x004fec0000010000 */
[----:B------:R-:W-:Y:S05]  /*3f50*/  @P2 BRA `(.L_x_69) ;  /* 0x0000000000442947 */ /* 0x000fea0003800000 */
[----:B------:R-:W-:Y:S01]  /*3f60*/  UIADD3 UR10, UP0, UPT, UR8, 0x240, URZ ;  /* 0x00000240080a7890 */ /* 0x000fe2000ff1e0ff */
[----:B------:R-:W-:Y:S01]  /*3f70*/  PLOP3.LUT P0, PT, PT, PT, PT, 0x80, 0x8 ;  /* 0x000000000008781c */ /* 0x000fe20003f0f070 */
[----:B------:R-:W-:Y:S01]  /*3f80*/  IMAD R90, R89, 0x100, R90 ;  /* 0x00000100595a7824 */ /* 0x000fe200078e025a */
[----:B-1----:R-:W-:Y:S01]  /*3f90*/  IADD3 R4, PT, PT, R87, 0x400, RZ ;  /* 0x0000040057047810 */ /* 0x002fe20007ffe0ff */
[----:B------:R-:W-:-:S12]  /*3fa0*/  UIADD3.X UR11, UPT, UPT, URZ, UR9, URZ, UP0, !UPT ;  /* 0x00000009ff0b7290 */ /* 0x000fd800087fe4ff */
.L_x_70:
[----:B------:R-:W-:Y:S02]  /*3fb0*/  PLOP3.LUT P1, PT, P1, P0, PT, 0xf2, 0x2f ;  /* 0x00000000002f781c */ /* 0x000fe40000f21e72 */
[----:B------:R-:W-:-:S08]  /*3fc0*/  @P0 R2UR P1, UR6, R127 ;  /* 0x000000007f0602ca */ /* 0x000fd00000020000 */
[----:B------:R-:W-:Y:S02]  /*3fd0*/  PLOP3.LUT P1, PT, P1, P0, PT, 0xf2, 0x2f ;  /* 0x00000000002f781c */ /* 0x000fe40000f21e72 */
[----:B------:R-:W-:-:S08]  /*3fe0*/  @P0 R2UR.OR P1, UR5, R90 ;  /* 0x000000005a0502ca */ /* 0x000fd00000120000 */
[----:B------:R-:W-:Y:S02]  /*3ff0*/  PLOP3.LUT P1, PT, P1, P0, PT, 0xf2, 0x2f ;  /* 0x00000000002f781c */ /* 0x000fe40000f21e72 */
[----:B------:R-:W-:-:S08]  /*4000*/  @P0 R2UR.OR P1, UR4, R4 ;  /* 0x00000000040402ca */ /* 0x000fd00000120000 */
[----:B------:R-:W-:Y:S02]  /*4010*/  @P0 PLOP3.LUT P0, PT, P1, PT, PT, 0x80, 0x8 ;  /* 0x000000000008081c */ /* 0x000fe40000f0f070 */
[----:B------:R-:W-:-:S03]  /*4020*/  PLOP3.LUT P1, PT, PT, PT, PT, 0x80, 0x8 ;  /* 0x000000000008781c */ /* 0x000fc60003f2f070 */
[----:B------:R1:W-:Y:S08]  /*4030*/  UTMASTG.2D [UR4], [UR10], desc[URZ] ;  /* 0x0000ff040a0073b5 */ /* 0x0003f00008009000 */
[----:B-1----:R-:W-:Y:S05]  /*4040*/  @P0 BRA.U.ANY `(.L_x_70) ;  /* 0xfffffffd00d80947 */ /* 0x002fea000393ffff */
[----:B------:R0:W-:Y:S01]  /*4050*/  UTMACMDFLUSH ;  /* 0x00000000000079b7 */ /* 0x0001e20000000000 */
[----:B------:R-:W-:-:S04]  /*4060*/  DEPBAR.LE SB0, 0x0 ;  /* 0x000080000000791a */ /* 0x000fc80000000000 */
.L_x_69:
[----:B------:R-:W-:Y:S01]  /*4070*/  FMUL2 R90, R76.F32x2.HI_LO, -1.4426950216293334961 ;  /* 0xbfb8aa3b4c5a784a */ /* 0x000fe20001000000 */
[----:B------:R-:W-:Y:S01]  /*4080*/  BAR.SYNC.DEFER_BLOCKING 0x2, 0x80 ;  /* 0x0082000000007b1d */ /* 0x000fe20000010000 */
[----:B-1----:R-:W-:Y:S02]  /*4090*/  FMUL2 R8, R30.F32x2.HI_LO, -1.4426950216293334961 ;  /* 0xbfb8aa3b1e08784a */ /* 0x002fe40001000000 */
[----:B------:R-:W-:Y:S02]  /*40a0*/  FMUL2 R92, R74.F32x2.HI_LO, -1.4426950216293334961 ;  /* 0xbfb8aa3b4a5c784a */ /* 0x000fe40001000000 */
[----:B------:R-:W-:Y:S01]  /*40b0*/  FMUL2 R10, R28.F32x2.HI_LO, -1.4426950216293334961 ;  /* 0xbfb8aa3b1c0a784a */ /* 0x000fe20001000000 */
[----:B------:R-:W-:Y:S01]  /*40c0*/  MUFU.EX2 R90, R90 ;  /* 0x0000005a005a7308 */ /* 0x000fe20000000800 */
[----:B------:R-:W-:Y:S02]  /*40d0*/  FMUL2 R20, R80.F32x2.HI_LO, -1.4426950216293334961 ;  /* 0xbfb8aa3b5014784a */ /* 0x000fe40001000000 */
[----:B------:R-:W-:-:S02]  /*40e0*/  FMUL2 R4, R34.F32x2.HI_LO, -1.4426950216293334961 ;  /* 0xbfb8aa3b2204784a */ /* 0x000fc40001000000 */
[----:B------:R-:W-:Y:S02]  /*40f0*/  FMUL2 R22, R78.F32x2.HI_LO, -1.4426950216293334961 ;  /* 0xbfb8aa3b4e16784a */ /* 0x000fe40001000000 */
[----:B------:R-:W-:Y:S01]  /*4100*/  FMUL2 R6, R32.F32x2.HI_LO, -1.4426950216293334961 ;  /* 0xbfb8aa3b2006784a */ /* 0x000fe20001000000 */
[----:B------:R-:W1:Y:S01]  /*4110*/  MUFU.EX2 R91, R91 ;  /* 0x0000005b005b7308 */ /* 0x000e620000000800 */
[----:B------:R-:W-:Y:S02]  /*4120*/  FMUL2 R100, R64.F32x2.HI_LO, -1.4426950216293334961 ;  /* 0xbfb8aa3b4064784a */ /* 0x000fe40001000000 */
[----:B------:R-:W-:Y:S02]  /*4130*/  FMUL2 R98, R68.F32x2.HI_LO, -1.4426950216293334961 ;  /* 0xbfb8aa3b4462784a */ /* 0x000fe40001000000 */
[----:B------:R-:W-:Y:S02]  /*4140*/  FMUL2 R96, R70.F32x2.HI_LO, -1.4426950216293334961 ;  /* 0xbfb8aa3b4660784a */ /* 0x000fe40001000000 */
[----:B------:R-:W-:Y:S01]  /*4150*/  FMUL2 R94, R72.F32x2.HI_LO, -1.4426950216293334961 ;  /* 0xbfb8aa3b485e784a */ /* 0x000fe20001000000 */
[----:B------:R-:W-:Y:S01]  /*4160*/  MUFU.EX2 R8, R8 ;  /* 0x0000000800087308 */ /* 0x000fe20000000800 */
[----:B------:R-:W-:-:S02]  /*4170*/  FMUL2 R18, R82.F32x2.HI_LO, -1.4426950216293334961 ;  /* 0xbfb8aa3b5212784a */ /* 0x000fc40001000000 */
[----:B------:R-:W-:Y:S02]  /*4180*/  FMUL2 R16, R84.F32x2.HI_LO, -1.4426950216293334961 ;  /* 0xbfb8aa3b5410784a */ /* 0x000fe40001000000 */
[----:B------:R-:W-:Y:S02]  /*4190*/  FMUL2 R14, R24.F32x2.HI_LO, -1.4426950216293334961 ;  /* 0xbfb8aa3b180e784a */ /* 0x000fe40001000000 */
[----:B------:R-:W-:Y:S01]  /*41a0*/  FMUL2 R12, R26.F32x2.HI_LO, -1.4426950216293334961 ;  /* 0xbfb8aa3b1a0c784a */ /* 0x000fe20001000000 */
[----:B------:R-:W2:Y:S01]  /*41b0*/  MUFU.EX2 R9, R9 ;  /* 0x0000000900097308 */ /* 0x000ea20000000800 */
[----:B-1----:R-:W-:-:S07]  /*41c0*/  FADD2 R90, R90.F32x2.HI_LO, 1 ;  /* 0x3f8000005a5a744b */ /* 0x002fce0000200000 */
[----:B------:R-:W-:Y:S08]  /*41d0*/  MUFU.EX2 R92, R92 ;  /* 0x0000005c005c7308 */ /* 0x000ff00000000800 */
[----:B------:R-:W1:Y:S01]  /*41e0*/  MUFU.EX2 R93, R93 ;  /* 0x0000005d005d7308 */ /* 0x000e620000000800 */
[----:B--2---:R-:W-:-:S07]  /*41f0*/  FADD2 R8, R8.F32x2.HI_LO, 1 ;  /* 0x3f8000000808744b */ /* 0x004fce0000200000 */
[----:B------:R-:W-:Y:S08]  /*4200*/  MUFU.EX2 R10, R10 ;  /* 0x0000000a000a7308 */ /* 0x000ff00000000800 */
        /* <DEDUP_REMOVED lines=38> */
[----:B------:R-:W-:Y:S08]  /*4470*/  MUFU.RCP R90, R90 ;  /* 0x0000005a005a7308 */ /* 0x000ff00000001000 */
[----:B------:R-:W1:Y:S01]  /*4480*/  MUFU.RCP R91, R91 ;  /* 0x0000005b005b7308 */ /* 0x000e620000001000 */
[----:B--2---:R-:W-:-:S07]  /*4490*/  FADD2 R12, R12.F32x2.HI_LO, 1 ;  /* 0x3f8000000c0c744b */ /* 0x004fce0000200000 */
[----:B------:R-:W-:Y:S08]  /*44a0*/  MUFU.RCP R8, R8 ;  /* 0x0000000800087308 */ /* 0x000ff00000001000 */
[----:B------:R-:W2:Y:S01]  /*44b0*/  MUFU.RCP R9, R9 ;  /* 0x0000000900097308 */ /* 0x000ea20000001000 */
[----:B-1----:R-:W-:-:S04]  /*44c0*/  FMUL2 R90, R90.F32x2.HI_LO, R76.F32x2.HI_LO ;  /* 0x0000004c5a5a724a */ /* 0x002fc80000000000 */
[----:B------:R-:W-:-:S03]  /*44d0*/  FMUL2 R90, R90.F32x2.HI_LO, R46.F32x2.HI_LO ;  /* 0x0000002e5a5a724a */ /* 0x000fc60000000000 */
[----:B------:R-:W-:Y:S01]  /*44e0*/  MUFU.RCP R92, R92 ;  /* 0x0000005c005c7308 */ /* 0x000fe20000001000 */
[----:B------:R-:W-:-:S07]  /*44f0*/  FMUL2 R90, R90.F32x2.HI_LO, R123.F32 ;  /* 0x0000007b5a5a724a */ /* 0x000fce0001000000 */
[----:B------:R-:W1:Y:S01]  /*4500*/  MUFU.RCP R93, R93 ;  /* 0x0000005d005d7308 */ /* 0x000e620000001000 */
[----:B--2---:R-:W-:-:S04]  /*4510*/  FMUL2 R8, R8.F32x2.HI_LO, R30.F32x2.HI_LO ;  /* 0x0000001e0808724a */ /* 0x004fc80000000000 */
[----:B------:R-:W-:-:S03]  /*4520*/  FMUL2 R8, R8.F32x2.HI_LO, R62.F32x2.HI_LO ;  /* 0x0000003e0808724a */ /* 0x000fc60000000000 */
[----:B------:R-:W-:Y:S01]  /*4530*/  MUFU.RCP R10, R10 ;  /* 0x0000000a000a7308 */ /* 0x000fe20000001000 */
[----:B------:R-:W-:-:S07]  /*4540*/  FMUL2 R8, R8.F32x2.HI_LO, R123.F32 ;  /* 0x0000007b0808724a */ /* 0x000fce0001000000 */
        /* <DEDUP_REMOVED lines=29> */
[----:B------:R-:W-:-:S05]  /*4720*/  FMUL2 R6, R6.F32x2.HI_LO, R123.F32 ;  /* 0x0000007b0606724a */ /* 0x000fca0001000000 */
[----:B------:R-:W-:Y:S02]  /*4730*/  FMNMX.NAN R28, |R23|, |R7|, !PT ;  /* 0x40000007171c7209 */ /* 0x000fe40007820200 */
[----:B------:R-:W2:Y:S01]  /*4740*/  MUFU.RCP R99, R99 ;  /* 0x0000006300637308 */ /* 0x000ea20000001000 */
[----:B-1----:R-:W-:Y:S01]  /*4750*/  FMUL2 R100, R100.F32x2.HI_LO, R64.F32x2.HI_LO ;  /* 0x000000406464724a */ /* 0x002fe20000000000 */
[----:B------:R-:W-:-:S03]  /*4760*/  F2FP.SATFINITE.E4M3.F32.PACK_AB_MERGE_C R7, R7, R6, RZ ;  /* 0x000000060707723e */ /* 0x000fc600048070ff */
[----:B------:R-:W-:Y:S01]  /*4770*/  FMUL2 R100, R100.F32x2.HI_LO, R2.F32x2.HI_LO ;  /* 0x000000026464724a */ /* 0x000fe20000000000 */
[-C--:B------:R-:W-:Y:S02]  /*4780*/  FMNMX.NAN R3, |R90|, |R8|.reuse, !PT ;  /* 0x400000085a037209 */ /* 0x080fe40007820200 */
[----:B------:R-:W-:Y:S01]  /*4790*/  MUFU.RCP R96, R96 ;  /* 0x0000006000607308 */ /* 0x000fe20000001000 */
[----:B------:R-:W-:Y:S01]  /*47a0*/  F2FP.SATFINITE.E4M3.F32.PACK_AB_MERGE_C R2, R9, R8, RZ ;  /* 0x000000080902723e */ /* 0x000fe200048070ff */
[----:B------:R-:W-:Y:S01]  /*47b0*/  FMUL2 R100, R100.F32x2.HI_LO, R123.F32 ;  /* 0x0000007b6464724a */ /* 0x000fe20001000000 */
[----:B------:R-:W-:-:S05]  /*47c0*/  FMNMX.NAN R8, |R93|, |R11|, !PT ;  /* 0x4000000b5d087209 */ /* 0x000fca0007820200 */
        /* <DEDUP_REMOVED lines=25> */
[----:B------:R-:W-:Y:S02]  /*4960*/  FMNMX3.NAN R3, |R98|, |R16|, R3, !PT ;  /* 0x4000001062037276 */ /* 0x000fe40007820203 */
[----:B------:R-:W2:Y:S01]  /*4970*/  MUFU.RCP R13, R13 ;  /* 0x0000000d000d7308 */ /* 0x000ea20000001000 */
[----:B-1----:R-:W-:Y:S01]  /*4980*/  FMUL2 R14, R14.F32x2.HI_LO, R24.F32x2.HI_LO ;  /* 0x000000180e0e724a */ /* 0x002fe20000000000 */
[----:B------:R-:W-:Y:S02]  /*4990*/  FMNMX.NAN R25, |R92|, |R10|, !PT ;  /* 0x4000000a5c197209 */ /* 0x000fe40007820200 */
[----:B------:R-:W-:Y:S01]  /*49a0*/  FMNMX.NAN R24, |R91|, |R9|, !PT ;  /* 0x400000095b187209 */ /* 0x000fe20007820200 */
[----:B------:R-:W-:Y:S01]  /*49b0*/  FMUL2 R14, R14.F32x2.HI_LO, R52.F32x2.HI_LO ;  /* 0x000000340e0e724a */ /* 0x000fe20000000000 */
[----:B------:R-:W-:Y:S02]  /*49c0*/  F2FP.SATFINITE.E4M3.F32.PACK_AB_MERGE_C R9, R97, R96, RZ ;  /* 0x000000606109723e */ /* 0x000fe400048070ff */
[----:B------:R-:W-:Y:S01]  /*49d0*/  F2FP.SATFINITE.E4M3.F32.PACK_AB_MERGE_C R91, R91, R90, RZ ;  /* 0x0000005a5b5b723e */ /* 0x000fe200048070ff */
[----:B------:R-:W-:Y:S01]  /*49e0*/  FMUL2 R14, R14.F32x2.HI_LO, R123.F32 ;  /* 0x0000007b0e0e724a */ /* 0x000fe20001000000 */
[----:B------:R-:W-:-:S02]  /*49f0*/  FMNMX3.NAN R24, |R99|, |R17|, R24, !PT ;  /* 0x4000001163187276 */ /* 0x000fc40007820218 */
[----:B------:R-:W-:Y:S02]  /*4a00*/  F2FP.SATFINITE.E4M3.F32.PACK_AB_MERGE_C R17, R17, R16, RZ ;  /* 0x000000101111723e */ /* 0x000fe400048070ff */
[----:B------:R-:W-:Y:S02]  /*4a10*/  FMNMX3.NAN R28, |R97|, |R15|, R28, !PT ;  /* 0x4000000f611c7276 */ /* 0x000fe4000782021c */
[----:B------:R-:W-:Y:S01]  /*4a20*/  FMNMX3.NAN R25, |R100|, |R18|, R25, !PT ;  /* 0x4000001264197276 */ /* 0x000fe20007820219 */
[----:B--2---:R-:W-:Y:S01]  /*4a30*/  FMUL2 R12, R12.F32x2.HI_LO, R26.F32x2.HI_LO ;  /* 0x0000001a0c0c724a */ /* 0x004fe20000000000 */
[----:B------:R-:W-:Y:S02]  /*4a40*/  F2FP.SATFINITE.E4M3.F32.PACK_AB_MERGE_C R27, R11, R10, RZ ;  /* 0x0000000a0b1b723e */ /* 0x000fe400048070ff */
[----:B------:R-:W-:Y:S01]  /*4a50*/  FMNMX.NAN R10, |R21|, |R5|, !PT ;  /* 0x40000005150a7209 */ /* 0x000fe20007820200 */
[----:B------:R-:W-:Y:S01]  /*4a60*/  FMUL2 R12, R12.F32x2.HI_LO, R58.F32x2.HI_LO ;  /* 0x0000003a0c0c724a */ /* 0x000fe20000000000 */
[----:B------:R-:W-:-:S02]  /*4a70*/  F2FP.SATFINITE.E4M3.F32.PACK_AB_MERGE_C R11, R21, R20, RZ ;  /* 0x00000014150b723e */ /* 0x000fc400048070ff */
[-C--:B------:R-:W-:Y:S01]  /*4a80*/  FMNMX.NAN R21, |R20|, |R4|.reuse, !PT ;  /* 0x4000000414157209 */ /* 0x080fe20007820200 */
[----:B------:R-:W-:Y:S01]  /*4a90*/  FMUL2 R12, R12.F32x2.HI_LO, R123.F32 ;  /* 0x0000007b0c0c724a */ /* 0x000fe20001000000 */
[----:B------:R-:W-:Y:S02]  /*4aa0*/  F2FP.SATFINITE.E4M3.F32.PACK_AB_MERGE_C R20, R5, R4, RZ ;  /* 0x000000040514723e */ /* 0x000fe400048070ff */
[----:B------:R-:W-:Y:S02]  /*4ab0*/  F2FP.SATFINITE.E4M3.F32.PACK_AB_MERGE_C R4, R23, R22, RZ ;  /* 0x000000161704723e */ /* 0x000fe400048070ff */
[----:B------:R-:W-:Y:S02]  /*4ac0*/  FMNMX.NAN R23, |R22|, |R6|, !PT ;  /* 0x4000000616177209 */ /* 0x000fe40007820200 */
[----:B------:R-:W-:Y:S02]  /*4ad0*/  F2FP.SATFINITE.E4M3.F32.PACK_AB_MERGE_C R22, R99, R98, RZ ;  /* 0x000000626316723e */ /* 0x000fe400048070ff */
[----:B------:R-:W-:-:S02]  /*4ae0*/  F2FP.SATFINITE.E4M3.F32.PACK_AB_MERGE_C R5, R101, R100, RZ ;  /* 0x000000646505723e */ /* 0x000fc400048070ff */
[----:B------:R-:W-:Y:S02]  /*4af0*/  F2FP.SATFINITE.E4M3.F32.PACK_AB_MERGE_C R6, R95, R94, RZ ;  /* 0x0000005e5f06723e */ /* 0x000fe400048070ff */
[----:B------:R-:W-:Y:S02]  /*4b00*/  FMNMX3.NAN R101, |R101|, |R19|, R8, !PT ;  /* 0x4000001365657276 */ /* 0x000fe40007820208 */
[----:B------:R-:W-:Y:S02]  /*4b10*/  PRMT R8, R5, 0x5410, R22 ;  /* 0x0000541005087816 */ /* 0x000fe40000000016 */
[----:B------:R-:W-:Y:S02]  /*4b20*/  PRMT R9, R9, 0x5410, R6 ;  /* 0x0000541009097816 */ /* 0x000fe40000000006 */
[----:B------:R-:W-:Y:S02]  /*4b30*/  F2FP.SATFINITE.E4M3.F32.PACK_AB_MERGE_C R26, R93, R92, RZ ;  /* 0x0000005c5d1a723e */ /* 0x000fe400048070ff */
[----:B------:R-:W-:-:S02]  /*4b40*/  F2FP.SATFINITE.E4M3.F32.PACK_AB_MERGE_C R6, R13, R12, RZ ;  /* 0x0000000c0d06723e */ /* 0x000fc400048070ff */
[----:B------:R-:W-:Y:S02]  /*4b50*/  F2FP.SATFINITE.E4M3.F32.PACK_AB_MERGE_C R5, R15, R14, RZ ;  /* 0x0000000e0f05723e */ /* 0x000fe400048070ff */
[----:B------:R-:W-:Y:S02]  /*4b60*/  F2FP.SATFINITE.E4M3.F32.PACK_AB_MERGE_C R22, R19, R18, RZ ;  /* 0x000000121316723e */ /* 0x000fe400048070ff */
[----:B------:R-:W-:Y:S02]  /*4b70*/  FMNMX3.NAN R29, |R95|, |R13|, R10, !PT ;  /* 0x4000000d5f1d7276 */ /* 0x000fe4000782020a */
[----:B------:R-:W-:Y:S02]  /*4b80*/  PRMT R10, R26, 0x5410, R91 ;  /* 0x000054101a0a7816 */ /* 0x000fe4000000005b */
[----:B------:R-:W-:Y:S02]  /*4b90*/  PRMT R11, R4, 0x5410, R11 ;  /* 0x00005410040b7816 */ /* 0x000fe4000000000b */
[----:B------:R-:W-:-:S02]  /*4ba0*/  PRMT R5, R5, 0x5410, R6 ;  /* 0x0000541005057816 */ /* 0x000fc40000000006 */
[----:B------:R-:W-:Y:S01]  /*4bb0*/  PRMT R4, R22, 0x5410, R17 ;  /* 0x0000541016047816 */ /* 0x000fe20000000011 */
[----:B------:R1:W-:Y:S01]  /*4bc0*/  STS.128 [R119], R8 ;  /* 0x0000000877007388 */ /* 0x0003e20000000c00 */
[----:B------:R-:W-:Y:S02]  /*4bd0*/  PRMT R6, R27, 0x5410, R2 ;  /* 0x000054101b067816 */ /* 0x000fe40000000002 */
[----:B------:R-:W-:Y:S02]  /*4be0*/  PRMT R7, R7, 0x5410, R20 ;  /* 0x0000541007077816 */ /* 0x000fe40000000014 */
[----:B------:R-:W-:Y:S02]  /*4bf0*/  FMNMX3.NAN R12, |R94|, |R12|, R21, !PT ;  /* 0x4000000c5e0c7276 */ /* 0x000fe40007820215 */
[----:B------:R-:W-:Y:S01]  /*4c00*/  FMNMX3.NAN R14, |R96|, |R14|, R23, !PT ;  /* 0x4000000e600e7276 */ /* 0x000fe20007820217 */
[----:B------:R1:W-:Y:S01]  /*4c10*/  STS.128 [R120], R4 ;  /* 0x0000000478007388 */ /* 0x0003e20000000c00 */
[----:B------:R-:W-:-:S02]  /*4c20*/  FMNMX.NAN R24, R24, R29, !PT ;  /* 0x0000001d18187209 */ /* 0x000fc40007820000 */
[----:B------:R-:W-:Y:S01]  /*4c30*/  FMNMX.NAN R3, R3, R12, !PT ;  /* 0x0000000c03037209 */ /* 0x000fe20007820000 */
[----:B------:R2:W-:Y:S06]  /*4c40*/  MEMBAR.ALL.CTA ;  /* 0x0000000000007992 */ /* 0x0005ec0000008000 */
[----:B--2---:R-:W2:Y:S01]  /*4c50*/  FENCE.VIEW.ASYNC.S ;  /* 0x00000000000073c6 */ /* 0x004ea20000000000 */
[----:B------:R-:W-:Y:S02]  /*4c60*/  FMNMX3.NAN R24, R101, R28, R24, !PT ;  /* 0x0000001c65187276 */ /* 0x000fe40007820018 */
[----:B------:R-:W-:-:S04]  /*4c70*/  FMNMX3.NAN R3, R25, R14, R3, !PT ;  /* 0x0000000e19037276 */ /* 0x000fc80007820003 */
[----:B------:R-:W-:-:S04]  /*4c80*/  FMNMX3.NAN R24, R3, R24, RZ, !PT ;  /* 0x0000001803187276 */ /* 0x000fc800078200ff */
[----:B------:R-:W-:Y:S01]  /*4c90*/  FMNMX R131, R24, R131, !PT ;  /* 0x0000008318837209 */ /* 0x000fe20007800000 */
[----:B--2---:R-:W-:Y:S06]  /*4ca0*/  BAR.SYNC.DEFER_BLOCKING 0x2, 0x80 ;  /* 0x0082000000007b1d */ /* 0x004fec0000010000 */
[----:B------:R-:W-:Y:S05]  /*4cb0*/  @P2 BRA `(.L_x_71) ;  /* 0x0000000000442947 */ /* 0x000fea0003800000 */
[----:B------:R-:W-:Y:S01]  /*4cc0*/  IMAD R88, R89, 0x4, R88 ;  /* 0x0000000459587824 */ /* 0x000fe200078e0258 */
[----:B------:R-:W-:Y:S01]  /*4cd0*/  UIADD3 UR10, UP0, UPT, UR8, 0x2c0, URZ ;  /* 0x000002c0080a7890 */ /* 0x000fe2000ff1e0ff */
[----:B------:R-:W-:Y:S02]  /*4ce0*/  PLOP3.LUT P0, PT, PT, PT, PT, 0x80, 0x8 ;  /* 0x000000000008781c */ /* 0x000fe40003f0f070 */
[----:B------:R-:W-:Y:S01]  /*4cf0*/  IADD3 R2, PT, PT, R87, 0x4400, RZ ;  /* 0x0000440057027810 */ /* 0x000fe20007ffe0ff */
[----:B------:R-:W-:Y:S01]  /*4d00*/  IMAD.SHL.U32 R88, R88, 0x20, RZ ;  /* 0x0000002058587824 */ /* 0x000fe200078e00ff */
[----:B------:R-:W-:-:S12]  /*4d10*/  UIADD3.X UR11, UPT, UPT, URZ, UR9, URZ, UP0, !UPT ;  /* 0x00000009ff0b7290 */ /* 0x000fd800087fe4ff */
.L_x_72:
        /* <DEDUP_REMOVED lines=9> */
[----:B--2---:R-:W-:Y:S05]  /*4db0*/  @P0 BRA.U.ANY `(.L_x_72) ;  /* 0xfffffffd00d80947 */ /* 0x004fea000393ffff */
[----:B------:R0:W-:Y:S02]  /*4dc0*/  UTMACMDFLUSH ;  /* 0x00000000000079b7 */ /* 0x0001e40000000000 */
.L_x_71:
[----:B------:R-:W-:Y:S01]  /*4dd0*/  BAR.SYNC.DEFER_BLOCKING 0x2, 0x80 ;  /* 0x0082000000007b1d */ /* 0x000fe20000010000 */
[----:B------:R-:W-:Y:S02]  /*4de0*/  IADD3 R129, PT, PT, R129, 0x1, RZ ;  /* 0x0000000181817810 */ /* 0x000fe40007ffe0ff */
[----:B------:R-:W-:-:S03]  /*4df0*/  IADD3 R130, PT, PT, R130, -0x1, RZ ;  /* 0xffffffff82827810 */ /* 0x000fc60007ffe0ff */
[----:B------:R-:W-:Y:S05]  /*4e00*/  @!P3 BRA `(.L_x_73) ;  /* 0xffffffe800ccb947 */ /* 0x000fea000383ffff */
[-C--:B------:R-:W-:Y:S01]  /*4e10*/  LEA R3, R110, R87.reuse, 0x3 ;  /* 0x000000576e037211 */ /* 0x080fe200078e18ff */
[----:B------:R-:W-:Y:S01]  /*4e20*/  BSSY B0, `(.L_x_74) ;  /* 0x0000005000007945 */ /* 0x000fe20003800000 */
[----:B-1----:R-:W-:Y:S02]  /*4e30*/  SHF.L.U32 R4, R108, 0x1f, RZ ;  /* 0x0000001f6c047819 */ /* 0x002fe400000006ff */
[----:B------:R-:W-:Y:S02]  /*4e40*/  LEA R91, R110, R87, 0x4 ;  /* 0x000000576e5b7211 */ /* 0x000fe400078e20ff */
[----:B------:R-:W1:Y:S02]  /*4e50*/  SYNCS.PHASECHK.TRANS64.TRYWAIT P0, [R3+URZ+0x60], R4 ;  /* 0x00006004030075a7 */ /* 0x000e6400080011ff */
[----:B-1----:R-:W-:Y:S05]  /*4e60*/  @!P0 BRA `(.L_x_75) ;  /* 0x0000000c00448947 */ /* 0x002fea0003800000 */
.L_x_111:
[----:B------:R-:W-:Y:S05]  /*4e70*/  BSYNC B0 ;  /* 0x0000000000007941 */ /* 0x000fea0003800000 */
.L_x_74:
[----:B------:R-:W2:Y:S01]  /*4e80*/  LDS.128 R88, [R91+0x31010] ;  /* 0x031010005b587984 */ /* 0x000ea20000000c00 */
[----:B------:R-:W-:Y:S01]  /*4e90*/  CREDUX.MAXABS.F32.NAN UR4, R131 ;  /* 0x00000000830472cc */ /* 0x000fe20000006400 */
[----:B------:R-:W-:Y:S01]  /*4ea0*/  BSSY.RECONVERGENT B0, `(.L_x_76) ;  /* 0x0000015000007945 */ /* 0x000fe20003800200 */
[----:B------:R-:W-:Y:S01]  /*4eb0*/  ISETP.NE.AND P0, PT, R105, RZ, PT ;  /* 0x000000ff6900720c */ /* 0x000fe20003f05270 */
[----:B------:R3:W-:Y:S06]  /*4ec0*/  MEMBAR.ALL.CTA ;  /* 0x0000000000007992 */ /* 0x0007ec0000008000 */
[----:B---3--:R-:W3:Y:S01]  /*4ed0*/  FENCE.VIEW.ASYNC.S ;  /* 0x00000000000073c6 */ /* 0x008ee20000000000 */
[----:B------:R-:W-:-:S03]  /*4ee0*/  VIADD R110, R110, 0x1 ;  /* 0x000000016e6e7836 */ /* 0x000fc60000000000 */
[----:B------:R-:W-:Y:S01]  /*4ef0*/  IMAD.U32 R2, RZ, RZ, UR4 ;  /* 0x00000004ff027e24 */ /* 0x000fe2000f8e00ff */
[----:B---3--:R3:W-:Y:S04]  /*4f00*/  SYNCS.ARRIVE.TRANS64.ART0 RZ, [R3+URZ+0x70], R0 ;  /* 0x0000700003ff79a7 */ /* 0x0087e800085000ff */
[----:B------:R3:W-:Y:S01]  /*4f10*/  @!P0 STS [R121+0x31000], R2 ;  /* 0x0310000279008388 */ /* 0x0007e20000000800 */
[----:B------:R-:W-:Y:S01]  /*4f20*/  BAR.SYNC.DEFER_BLOCKING 0x2, 0x80 ;  /* 0x0082000000007b1d */ /* 0x000fe20000010000 */
[----:B------:R-:W-:-:S13]  /*4f30*/  LOP3.LUT P0, RZ, R124, R105, RZ, 0xfc, !PT ;  /* 0x000000697cff7212 */ /* 0x000fda000780fcff */
[----:B------:R-:W-:Y:S05]  /*4f40*/  @P0 BRA `(.L_x_77) ;  /* 0x0000000000280947 */ /* 0x000fea0003800000 */
[----:B------:R-:W-:Y:S01]  /*4f50*/  IMAD.U32 R86, RZ, RZ, UR7 ;  /* 0x00000007ff567e24 */ /* 0x000fe2000f8e00ff */
[----:B------:R-:W-:Y:S01]  /*4f60*/  MOV R87, 0x400 ;  /* 0x0000040000577802 */ /* 0x000fe20000000f00 */
[----:B------:R-:W4:Y:S03]  /*4f70*/  LDCU.64 UR4, c[0x0][0x740] ;  /* 0x0000e800ff0477ac */ /* 0x000f260008000a00 */
[----:B------:R-:W-:-:S05]  /*4f80*/  LEA R87, R86, R87, 0x18 ;  /* 0x0000005756577211 */ /* 0x000fca00078ec0ff */
[----:B-1----:R-:W1:Y:S01]  /*4f90*/  LDS.128 R4, [R87+0x31000] ;  /* 0x0310000057047984 */ /* 0x002e620000000c00 */
[----:B---34-:R-:W-:-:S04]  /*4fa0*/  LEA R2, P0, R103, UR4, 0x2 ;  /* 0x0000000467027c11 */ /* 0x018fc8000f8010ff */
[----:B------:R-:W-:Y:S02]  /*4fb0*/  LEA.HI.X R3, R103, UR5, R102, 0x2, P0 ;  /* 0x0000000567037c11 */ /* 0x000fe400080f1466 */
[----:B-1----:R-:W-:-:S04]  /*4fc0*/  FMNMX3 R4, R4, RZ, R5, !PT ;  /* 0x000000ff04047276 */ /* 0x002fc80007800005 */
[----:B------:R-:W-:-:S05]  /*4fd0*/  FMNMX3 R7, R4, R6, R7, !PT ;  /* 0x0000000604077276 */ /* 0x000fca0007800007 */
[----:B------:R4:W-:Y:S02]  /*4fe0*/  REDG.E.MAX.S32.STRONG.GPU desc[UR30][R2.64], R7 ;  /* 0x000000070200798e */ /* 0x0009e4000d12e31e */
.L_x_77:
[----:B------:R-:W-:Y:S05]  /*4ff0*/  BSYNC.RECONVERGENT B0 ;  /* 0x0000000000007941 */ /* 0x000fea0003800200 */
.L_x_76:
[----:B--2---:R-:W-:Y:S02]  /*5000*/  ISETP.NE.AND P0, PT, R91, 0x1, PT ;  /* 0x000000015b00780c */ /* 0x004fe40003f05270 */
[----:B------:R-:W-:-:S04]  /*5010*/  ISETP.NE.AND P1, PT, R110, 0x2, PT ;  /* 0x000000026e00780c */ /* 0x000fc80003f25270 */
[----:B-1-34-:R-:W-:Y:S02]  /*5020*/  SEL R3, RZ, 0x1, P1 ;  /* 0x00000001ff037807 */ /* 0x01afe40000800000 */
[----:B------:R-:W-:Y:S02]  /*5030*/  SEL R110, R110, RZ, P1 ;  /* 0x000000ff6e6e7207 */ /* 0x000fe40000800000 */
[----:B------:R-:W-:-:S03]  /*5040*/  LOP3.LUT R108, R108, R3, RZ, 0x3c, !PT ;  /* 0x000000036c6c7212 */ /* 0x000fc600078e3cff */
[----:B------:R-:W-:Y:S05]  /*5050*/  @!P0 BRA `(.L_x_78) ;  /* 0xffffffe400d48947 */ /* 0x000fea000383ffff */
.L_x_65:
[----:B------:R-:W-:-:S13]  /*5060*/  ISETP.NE.AND P0, PT, R124, RZ, PT ;  /* 0x000000ff7c00720c */ /* 0x000fda0003f05270 */
[----:B------:R-:W-:Y:S05]  /*5070*/  @P0 BRA `(.L_x_79) ;  /* 0x0000000000200947 */ /* 0x000fea0003800000 */
[----:B------:R-:W2:Y:S01]  /*5080*/  S2UR UR4, SR_CgaCtaId ;  /* 0x00000000000479c3 */ /* 0x000ea20000008800 */
[----:B------:R-:W-:Y:S01]  /*5090*/  ELECT P1, URZ, PT ;  /* 0x0000000000ff782f */ /* 0x000fe20003820000 */
[----:B------:R-:W-:-:S06]  /*50a0*/  IMAD.MOV.U32 R2, RZ, RZ, 0x1 ;  /* 0x00000001ff027424 */ /* 0x000fcc00078e00ff */
[----:B------:R-:W-:Y:S06]  /*50b0*/  UVIRTCOUNT.DEALLOC.SMPOOL 0x80 ;  /* 0x000000800000784c */ /* 0x000fec0000000000 */
[----:B------:R-:W-:Y:S01]  /*50c0*/  @P1 MOV R3, 0x40 ;  /* 0x0000004000031802 */ /* 0x000fe20000000f00 */
[----:B--2---:R-:W-:-:S05]  /*50d0*/  @P1 IMAD.U32 R86, RZ, RZ, UR4 ;  /* 0x00000004ff561e24 */ /* 0x004fca000f8e00ff */
[----:B------:R-:W-:-:S05]  /*50e0*/  @P1 LEA R3, R86, R3, 0x18 ;  /* 0x0000000356031211 */ /* 0x000fca00078ec0ff */
[----:B------:R2:W-:Y:S02]  /*50f0*/  @P1 STS.U8 [R3], R2 ;  /* 0x0000000203001388 */ /* 0x0005e40000000000 */
.L_x_79:
[----:B------:R-:W-:Y:S06]  /*5100*/  BAR.SYNC.DEFER_BLOCKING 0x2, 0x80 ;  /* 0x0082000000007b1d */ /* 0x000fec0000010000 */
[----:B------:R-:W-:Y:S05]  /*5110*/  @P0 BRA `(.L_x_80) ;  /* 0x0000000000d80947 */ /* 0x000fea0003800000 */
[----:B--2---:R-:W-:Y:S01]  /*5120*/  VIADD R3, R87, 0x80 ;  /* 0x0000008057037836 */ /* 0x004fe20000000000 */
[----:B------:R-:W-:Y:S01]  /*5130*/  LOP3.LUT R86, R86, 0x1, RZ, 0x3c, !PT ;  /* 0x0000000156567812 */ /* 0x000fe200078e3cff */
[----:B------:R-:W-:Y:S03]  /*5140*/  BSSY B0, `(.L_x_81) ;  /* 0x0000005000007945 */ /* 0x000fe60003800000 */
[----:B------:R-:W-:-:S04]  /*5150*/  PRMT R3, R86, 0x654, R3 ;  /* 0x0000065456037816 */ /* 0x000fc80000000003 */
[----:B------:R2:W-:Y:S01]  /*5160*/  SYNCS.ARRIVE.TRANS64.RED.ART0 RZ, [R3+URZ], R0 ;  /* 0x0000000003ff79a7 */ /* 0x0005e200085004ff */
[----:B------:R-:W3:Y:S02]  /*5170*/  SYNCS.PHASECHK.TRANS64.TRYWAIT P0, [R87+URZ+0x80], RZ ;  /* 0x000080ff570075a7 */ /* 0x000ee400080011ff */
[----:B--23--:R-:W-:Y:S05]  /*5180*/  @!P0 BRA `(.L_x_82) ;  /* 0x0000000800948947 */ /* 0x00cfea0003800000 */
.L_x_112:
[----:B------:R-:W-:Y:S05]  /*5190*/  BSYNC B0 ;  /* 0x0000000000007941 */ /* 0x000fea0003800000 */
.L_x_81:
[----:B------:R-:W3:Y:S01]  /*51a0*/  S2UR UR5, SR_CgaCtaId ;  /* 0x00000000000579c3 */ /* 0x000ee20000008800 */
[----:B------:R-:W-:Y:S01]  /*51b0*/  NOP ;  /* 0x0000000000007918 */ /* 0x000fe20000000000 */
[----:B------:R-:W-:Y:S01]  /*51c0*/  UMOV UR4, 0x50 ;  /* 0x0000005000047882 */ /* 0x000fe20000000000 */
[----:B------:R-:W-:Y:S01]  /*51d0*/  LOP3.LUT R4, R122, 0xffff, RZ, 0xc0, !PT ;  /* 0x0000ffff7a047812 */ /* 0x000fe200078ec0ff */
[----:B------:R-:W-:-:S03]  /*51e0*/  IMAD.MOV.U32 R3, RZ, RZ, 0xffff ;  /* 0x0000ffffff037424 */ /* 0x000fc600078e00ff */
[----:B------:R-:W-:-:S04]  /*51f0*/  SHF.R.U32.HI R4, RZ, 0x5, R4 ;  /* 0x00000005ff047819 */ /* 0x000fc80000011604 */
[----:B------:R-:W-:Y:S01]  /*5200*/  SHF.L.U32 R3, R3, R4, RZ ;  /* 0x0000000403037219 */ /* 0x000fe200000006ff */
[----:B------:R-:W-:-:S05]  /*5210*/  VIADD R5, R4, 0x10 ;  /* 0x0000001004057836 */ /* 0x000fca0000000000 */
[----:B------:R-:W-:Y:S01]  /*5220*/  SHF.L.U32 R0, R0, R5, RZ ;  /* 0x0000000500007219 */ /* 0x000fe200000006ff */
[----:B---3--:R-:W-:-:S03]  /*5230*/  ULEA UR5, UR5, UR4, 0x18 ;  /* 0x0000000405057291 */ /* 0x008fc6000f8ec0ff */
[----:B------:R-:W-:-:S04]  /*5240*/  LOP3.LUT R5, R0, R3, RZ, 0xfc, !PT ;  /* 0x0000000300057212 */ /* 0x000fc800078efcff */
[C---:B------:R-:W-:Y:S02]  /*5250*/  LOP3.LUT R3, R5.reuse, 0xffff, RZ, 0xc0, !PT ;  /* 0x0000ffff05037812 */ /* 0x040fe400078ec0ff */
[----:B------:R-:W3:Y:S02]  /*5260*/  LDS R2, [UR5] ;  /* 0x00000005ff027984 */ /* 0x000ee40008000800 */
[----:B---3--:R-:W-:-:S04]  /*5270*/  LOP3.LUT R0, R5, 0xffff, R2, 0x80, !PT ;  /* 0x0000ffff05007812 */ /* 0x008fc800078e8002 */
[----:B------:R-:W-:-:S13]  /*5280*/  ISETP.NE.AND P0, PT, R0, R3, PT ;  /* 0x000000030000720c */ /* 0x000fda0003f05270 */
[----:B------:R-:W-:Y:S05]  /*5290*/  @P0 BRA `(.L_x_83) ;  /* 0x00000000006c0947 */ /* 0x000fea0003800000 */
[----:B------:R-:W-:Y:S02]  /*52a0*/  SHF.R.U32.HI R0, RZ, 0x10, R2 ;  /* 0x00000010ff007819 */ /* 0x000fe40000011602 */
[----:B------:R-:W-:-:S04]  /*52b0*/  SHF.R.U32.HI R3, RZ, 0x10, R5 ;  /* 0x00000010ff037819 */ /* 0x000fc80000011605 */
[----:B------:R-:W-:-:S04]  /*52c0*/  LOP3.LUT R0, R0, R3, RZ, 0xc0, !PT ;  /* 0x0000000300007212 */ /* 0x000fc800078ec0ff */
[----:B------:R-:W-:-:S13]  /*52d0*/  ISETP.NE.AND P0, PT, R0, R3, PT ;  /* 0x000000030000720c */ /* 0x000fda0003f05270 */
[----:B------:R-:W-:Y:S05]  /*52e0*/  @P0 BRA `(.L_x_84) ;  /* 0x00000000004c0947 */ /* 0x000fea0003800000 */
[----:B------:R-:W-:Y:S02]  /*52f0*/  R2UR UR4, R5 ;  /* 0x00000000050472ca */ /* 0x000fe400000e0000 */
[----:B------:R-:W-:Y:S02]  /*5300*/  ELECT P0, URZ, PT ;  /* 0x0000000000ff782f */ /* 0x000fe40003800000 */
[----:B------:R-:W-:-:S09]  /*5310*/  PLOP3.LUT P1, PT, PT, PT, PT, 0x8, 0x80 ;  /* 0x000000000080781c */ /* 0x000fd20003f2e170 */
[----:B------:R-:W-:Y:S02]  /*5320*/  ULOP3.LUT UR4, URZ, UR4, URZ, 0x33, !UPT ;  /* 0x00000004ff047292 */ /* 0x000fe4000f8e33ff */
[----:B------:R-:W-:-:S10]  /*5330*/  VOTEU.ANY UP0, P0 ;  /* 0x0000000000ff7886 */ /* 0x000fd40000000100 */
.L_x_85:
[----:B------:R-:W-:Y:S01]  /*5340*/  @P0 ELECT P1, URZ, PT ;  /* 0x0000000000ff082f */ /* 0x000fe20003820000 */
[----:B------:R3:W-:-:S12]  /*5350*/  @UP0 UTCATOMSWS.AND URZ, UR4 ;  /* 0x0000000400ff09e3 */ /* 0x0007d80008000000 */
[----:B------:R-:W-:Y:S02]  /*5360*/  @P1 PLOP3.LUT P0, PT, P1, PT, PT, 0x8, 0x80 ;  /* 0x000000000080181c */ /* 0x000fe40000f0e170 */
[----:B------:R-:W-:-:S11]  /*5370*/  PLOP3.LUT P1, PT, PT, PT, PT, 0x8, 0x80 ;  /* 0x000000000080781c */ /* 0x000fd60003f2e170 */
[----:B---3--:R-:W-:Y:S05]  /*5380*/  @P0 BRA.U.ANY `(.L_x_85) ;  /* 0xfffffffd00ec0947 */ /* 0x008fea000393ffff */
[----:B------:R-:W3:Y:S01]  /*5390*/  S2R R2, SR_LANEID ;  /* 0x0000000000027919 */ /* 0x000ee20000000000 */
[----:B------:R-:W-:Y:S01]  /*53a0*/  IMAD.U32 R0, RZ, RZ, UR4 ;  /* 0x00000004ff007e24 */ /* 0x000fe2000f8e00ff */
[----:B------:R-:W-:Y:S02]  /*53b0*/  VOTEU.ANY UR6, UPT, PT ;  /* 0x0000000000067886 */ /* 0x000fe400038e0100 */
[----:B------:R-:W-:Y:S01]  /*53c0*/  UFLO.U32 UR6, UR6 ;  /* 0x00000006000672bd */ /* 0x000fe200080e0000 */
[----:B------:R-:W5:Y:S05]  /*53d0*/  REDUX UR4, R0 ;  /* 0x00000000000473c4 */ /* 0x000f6a0000000000 */
[----:B---3--:R-:W-:-:S02]  /*53e0*/  ISETP.EQ.U32.AND P0, PT, R2, UR6, PT ;  /* 0x0000000602007c0c */ /* 0x008fc4000bf02070 */
[----:B-----5:R-:W-:-:S11]  /*53f0*/  MOV R2, UR4 ;  /* 0x0000000400027c02 */ /* 0x020fd60008000f00 */
[----:B------:R3:W-:Y:S01]  /*5400*/  @P0 ATOMS.AND RZ, [UR5], R2 ;  /* 0x00000002ffff098c */ /* 0x0007e2000a800005 */
[----:B------:R-:W-:Y:S05]  /*5410*/  BRA `(.L_x_86) ;  /* 0x0000000000147947 */ /* 0x000fea0003800000 */
.L_x_84:
[----:B------:R-:W-:Y:S02]  /*5420*/  MOV R2, 0x5440 ;  /* 0x0000544000027802 */ /* 0x000fe40000000f00 */
[----:B-12-4-:R-:W-:Y:S05]  /*5430*/  CALL.REL.NOINC `($__internal_0_$__cuda_sm10x_tcgen05_guardrail_trap_col_being_dealloced_not_returned_by_alloc) ;  /* 0x0000000400fc7944 */ /* 0x016fea0003c00000 */
[----:B------:R-:W-:Y:S05]  /*5440*/  BRA `(.L_x_86) ;  /* 0x0000000000087947 */ /* 0x000fea0003800000 */
.L_x_83:
[----:B------:R-:W-:Y:S02]  /*5450*/  MOV R2, 0x5470 ;  /* 0x0000547000027802 */ /* 0x000fe40000000f00 */
[----:B-12-4-:R-:W-:Y:S05]  /*5460*/  CALL.REL.NOINC `($__internal_2_$__cuda_sm10x_tcgen05_guardrail_trap_unallocated_columns_being_dealloced) ;  /* 0x0000000800087944 */ /* 0x016fea0003c00000 */
.L_x_86:
[----:B------:R-:W-:Y:S01]  /*5470*/  NOP ;  /* 0x0000000000007918 */ /* 0x000fe20000000000 */
.L_x_80:
[----:B------:R-:W-:Y:S01]  /*5480*/  ISETP.NE.AND P0, PT, R124, RZ, PT ;  /* 0x000000ff7c00720c */ /* 0x000fe20003f05270 */
[----:B------:R-:W-:-:S04]  /*5490*/  DEPBAR.LE SB0, 0x0 ;  /* 0x000080000000791a */ /* 0x000fc80000000000 */
[----:B------:R-:W-:-:S08]  /*54a0*/  DEPBAR.LE SB0, 0x0 ;  /* 0x000080000000791a */ /* 0x000fd00000000000 */
[----:B------:R-:W-:Y:S05]  /*54b0*/  @P0 BRA `(.L_x_51) ;  /* 0x0000000000200947 */ /* 0x000fea0003800000 */
[----:B------:R-:W-:Y:S01]  /*54c0*/  ELECT P0, URZ, PT ;  /* 0x0000000000ff782f */ /* 0x000fe20003800000 */
[----:B------:R-:W-:-:S12]  /*54d0*/  IMAD.MOV.U32 R0, RZ, RZ, 0x20 ;  /* 0x00000020ff007424 */ /* 0x000fd800078e00ff */
[----:B--23--:R-:W-:-:S04]  /*54e0*/  @P0 IADD3 R2, PT, PT, -R0, 0x100000, RZ ;  /* 0x0010000000020810 */ /* 0x00cfc80007ffe1ff */
[C---:B------:R-:W-:Y:S02]  /*54f0*/  @P0 SHF.L.U32 R3, R2.reuse, 0xb, RZ ;  /* 0x0000000b02030819 */ /* 0x040fe400000006ff */
[----:B------:R-:W-:-:S05]  /*5500*/  @P0 SHF.L.U32 R2, R2, 0x1, RZ ;  /* 0x0000000102020819 */ /* 0x000fca00000006ff */
[----:B------:R2:W-:Y:S04]  /*5510*/  @P0 STS.64 [R87+URZ+0x80], R2 ;  /* 0x0000800257000988 */ /* 0x0005e80008000aff */
[----:B------:R-:W3:Y:S02]  /*5520*/  FENCE.VIEW.ASYNC.S ;  /* 0x00000000000073c6 */ /* 0x000ee40000000000 */
[----:B---3--:R-:W3:Y:S02]  /*5530*/  SYNCS.CCTL.IVALL ;  /* 0x00000000000079b1 */ /* 0x008ee40000000000 */
.L_x_51:
[----:B---3--:R-:W-:Y:S01]  /*5540*/  NOP ;  /* 0x0000000000007918 */ /* 0x008fe20000000000 */
[----:B-12---:R-:W-:Y:S05]  /*5550*/  EXIT ;  /* 0x000000000000794d */ /* 0x006fea0003800000 */
.L_x_21:
[----:B------:R-:W-:-:S07]  /*5560*/  MOV R20, R21 ;  /* 0x0000001500147202 */ /* 0x000fce0000000f00 */
.L_x_87:
[----:B----4-:R4:W3:Y:S02]  /*5570*/  SYNCS.PHASECHK.TRANS64.TRYWAIT P0, [R14+URZ+0x70], R21 ;  /* 0x000070150e0075a7 */ /* 0x0108e400080011ff */
[----:B---3--:R-:W-:Y:S05]  /*5580*/  @!P0 NANOSLEEP.SYNCS 0x989680 ;  /* 0x009896800000895d */ /* 0x008fea0003900000 */
[----:B------:R-:W3:Y:S02]  /*5590*/  @!P0 SYNCS.PHASECHK.TRANS64 P0, [R14+URZ+0x70], R21 ;  /* 0x000070150e0085a7 */ /* 0x000ee400080010ff */
[----:B---3--:R-:W-:Y:S05]  /*55a0*/  @!P0 BRA `(.L_x_87) ;  /* 0xfffffffc00f08947 */ /* 0x008fea000383ffff */
[----:B------:R-:W-:Y:S05]  /*55b0*/  BRA `(.L_x_88) ;  /* 0xffffffb8006c7947 */ /* 0x000fea000383ffff */
.L_x_23:
[----:B------:R-:W-:-:S07]  /*55c0*/  MOV R7, R6 ;  /* 0x0000000600077202 */ /* 0x000fce0000000f00 */
.L_x_89:
[----:B--2---:R2:W3:Y:S02]  /*55d0*/  SYNCS.PHASECHK.TRANS64.TRYWAIT P0, [R2+URZ+0x70], R7 ;  /* 0x00007007020075a7 */ /* 0x0044e400080011ff */
[----:B---3--:R-:W-:Y:S05]  /*55e0*/  @!P0 NANOSLEEP.SYNCS 0x989680 ;  /* 0x009896800000895d */ /* 0x008fea0003900000 */
[----:B------:R-:W3:Y:S02]  /*55f0*/  @!P0 SYNCS.PHASECHK.TRANS64 P0, [R2+URZ+0x70], R7 ;  /* 0x00007007020085a7 */ /* 0x000ee400080010ff */
[----:B---3--:R-:W-:Y:S05]  /*5600*/  @!P0 BRA `(.L_x_89) ;  /* 0xfffffffc00f08947 */ /* 0x008fea000383ffff */
[----:B------:R-:W-:Y:S05]  /*5610*/  BRA `(.L_x_90) ;  /* 0xffffffbc00187947 */ /* 0x000fea000383ffff */
.L_x_24:
[----:B------:R-:W-:-:S07]  /*5620*/  MOV R9, R8 ;  /* 0x0000000800097202 */ /* 0x000fce0000000f00 */
.L_x_91:
[----:B--2---:R2:W3:Y:S02]  /*5630*/  SYNCS.PHASECHK.TRANS64.TRYWAIT P0, [R3+URZ+0x70], R9 ;  /* 0x00007009030075a7 */ /* 0x0044e400080011ff */
[----:B---3--:R-:W-:Y:S05]  /*5640*/  @!P0 NANOSLEEP.SYNCS 0x989680 ;  /* 0x009896800000895d */ /* 0x008fea0003900000 */
[----:B------:R-:W3:Y:S02]  /*5650*/  @!P0 SYNCS.PHASECHK.TRANS64 P0, [R3+URZ+0x70], R9 ;  /* 0x00007009030085a7 */ /* 0x000ee400080010ff */
[----:B---3--:R-:W-:Y:S05]  /*5660*/  @!P0 BRA `(.L_x_91) ;  /* 0xfffffffc00f08947 */ /* 0x008fea000383ffff */
[----:B------:R-:W-:Y:S05]  /*5670*/  BRA `(.L_x_16) ;  /* 0xffffffbc004c7947 */ /* 0x000fea000383ffff */
.L_x_26:
[----:B------:R-:W-:-:S07]  /*5680*/  MOV R0, UR34 ;  /* 0x0000002200007c02 */ /* 0x000fce0008000f00 */
.L_x_92:
[----:B---3--:R3:W4:Y:S02]  /*5690*/  SYNCS.PHASECHK.TRANS64.TRYWAIT P0, [R0+URZ+0x60], RZ ;  /* 0x000060ff000075a7 */ /* 0x00872400080011ff */
[----:B----4-:R-:W-:Y:S05]  /*56a0*/  @!P0 NANOSLEEP.SYNCS 0x989680 ;  /* 0x009896800000895d */ /* 0x010fea0003900000 */
[----:B------:R-:W4:Y:S02]  /*56b0*/  @!P0 SYNCS.PHASECHK.TRANS64 P0, [R0+URZ+0x60], RZ ;  /* 0x000060ff000085a7 */ /* 0x000f2400080010ff */
[----:B----4-:R-:W-:Y:S05]  /*56c0*/  @!P0 BRA `(.L_x_92) ;  /* 0xfffffffc00f08947 */ /* 0x010fea000383ffff */
[----:B------:R-:W-:Y:S05]  /*56d0*/  BRA `(.L_x_93) ;  /* 0xffffffbc00587947 */ /* 0x000fea000383ffff */
.L_x_29:
[----:B------:R-:W-:Y:S02]  /*56e0*/  MOV R4, UR4 ;  /* 0x0000000400047c02 */ /* 0x000fe40008000f00 */
[----:B------:R-:W-:Y:S02]  /*56f0*/  MOV R5, UR4 ;  /* 0x0000000400057c02 */ /* 0x000fe40008000f00 */
[----:B------:R-:W-:-:S07]  /*5700*/  MOV R0, UR5 ;  /* 0x0000000500007c02 */ /* 0x000fce0008000f00 */
.L_x_94:
[----:B-1----:R1:W3:Y:S02]  /*5710*/  SYNCS.PHASECHK.TRANS64.TRYWAIT P0, [R0+URZ+0x28], R5 ;  /* 0x00002805000075a7 */ /* 0x0022e400080011ff */
[----:B---3--:R-:W-:Y:S05]  /*5720*/  @!P0 NANOSLEEP.SYNCS 0x989680 ;  /* 0x009896800000895d */ /* 0x008fea0003900000 */
[----:B------:R-:W3:Y:S02]  /*5730*/  @!P0 SYNCS.PHASECHK.TRANS64 P0, [R0+URZ+0x28], R5 ;  /* 0x00002805000085a7 */ /* 0x000ee400080010ff */
[----:B---3--:R-:W-:Y:S05]  /*5740*/  @!P0 BRA `(.L_x_94) ;  /* 0xfffffffc00f08947 */ /* 0x008fea000383ffff */
[----:B------:R-:W-:Y:S05]  /*5750*/  BRA `(.L_x_28) ;  /* 0xffffffc0000c7947 */ /* 0x000fea000383ffff */
.L_x_32:
[----:B------:R-:W-:-:S07]  /*5760*/  MOV R5, R4 ;  /* 0x0000000400057202 */ /* 0x000fce0000000f00 */
.L_x_95:
[----:B--2---:R2:W3:Y:S02]  /*5770*/  SYNCS.PHASECHK.TRANS64.TRYWAIT P0, [R3+URZ+0x60], R5 ;  /* 0x00006005030075a7 */ /* 0x0044e400080011ff */
[----:B---3--:R-:W-:Y:S05]  /*5780*/  @!P0 NANOSLEEP.SYNCS 0x989680 ;  /* 0x009896800000895d */ /* 0x008fea0003900000 */
[----:B------:R-:W3:Y:S02]  /*5790*/  @!P0 SYNCS.PHASECHK.TRANS64 P0, [R3+URZ+0x60], R5 ;  /* 0x00006005030085a7 */ /* 0x000ee400080010ff */
[----:B---3--:R-:W-:Y:S05]  /*57a0*/  @!P0 BRA `(.L_x_95) ;  /* 0xfffffffc00f08947 */ /* 0x008fea000383ffff */
[----:B------:R-:W-:Y:S05]  /*57b0*/  BRA `(.L_x_96) ;  /* 0xffffffc000a47947 */ /* 0x000fea000383ffff */
.L_x_34:
[----:B------:R-:W-:Y:S02]  /*57c0*/  MOV R2, UR4 ;  /* 0x0000000400027c02 */ /* 0x000fe40008000f00 */
[----:B--2---:R-:W-:Y:S02]  /*57d0*/  MOV R3, UR4 ;  /* 0x0000000400037c02 */ /* 0x004fe40008000f00 */
[----:B------:R-:W-:-:S07]  /*57e0*/  MOV R0, UR5 ;  /* 0x0000000500007c02 */ /* 0x000fce0008000f00 */
.L_x_97:
[----:B--2---:R2:W3:Y:S02]  /*57f0*/  SYNCS.PHASECHK.TRANS64.TRYWAIT P0, [R0+URZ+0x28], R3 ;  /* 0x00002803000075a7 */ /* 0x0044e400080011ff */
[----:B---3--:R-:W-:Y:S05]  /*5800*/  @!P0 NANOSLEEP.SYNCS 0x989680 ;  /* 0x009896800000895d */ /* 0x008fea0003900000 */
[----:B------:R-:W3:Y:S02]  /*5810*/  @!P0 SYNCS.PHASECHK.TRANS64 P0, [R0+URZ+0x28], R3 ;  /* 0x00002803000085a7 */ /* 0x000ee400080010ff */
[----:B---3--:R-:W-:Y:S05]  /*5820*/  @!P0 BRA `(.L_x_97) ;  /* 0xfffffffc00f08947 */ /* 0x008fea000383ffff */
[----:B------:R-:W-:Y:S05]  /*5830*/  BRA `(.L_x_98) ;  /* 0xffffffc4001c7947 */ /* 0x000fea000383ffff */
.L_x_36:
[----:B------:R-:W-:-:S07]  /*5840*/  MOV R2, UR12 ;  /* 0x0000000c00027c02 */ /* 0x000fce0008000f00 */
.L_x_99:
[----:B--2---:R2:W3:Y:S02]  /*5850*/  SYNCS.PHASECHK.TRANS64.TRYWAIT P0, [R2+URZ+0x60], RZ ;  /* 0x000060ff020075a7 */ /* 0x0044e400080011ff */
[----:B---3--:R-:W-:Y:S05]  /*5860*/  @!P0 NANOSLEEP.SYNCS 0x989680 ;  /* 0x009896800000895d */ /* 0x008fea0003900000 */
[----:B------:R-:W3:Y:S02]  /*5870*/  @!P0 SYNCS.PHASECHK.TRANS64 P0, [R2+URZ+0x60], RZ ;  /* 0x000060ff020085a7 */ /* 0x000ee400080010ff */
[----:B---3--:R-:W-:Y:S05]  /*5880*/  @!P0 BRA `(.L_x_99) ;  /* 0xfffffffc00f08947 */ /* 0x008fea000383ffff */
[----:B------:R-:W-:Y:S05]  /*5890*/  BRA `(.L_x_100) ;  /* 0xffffffc4003c7947 */ /* 0x000fea000383ffff */
.L_x_39:
[----:B------:R-:W-:Y:S02]  /*58a0*/  MOV R2, UR13 ;  /* 0x0000000d00027c02 */ /* 0x000fe40008000f00 */
[----:B------:R-:W-:Y:S02]  /*58b0*/  MOV R3, UR13 ;  /* 0x0000000d00037c02 */ /* 0x000fe40008000f00 */
[----:B------:R-:W-:-:S07]  /*58c0*/  MOV R0, UR12 ;  /* 0x0000000c00007c02 */ /* 0x000fce0008000f00 */
.L_x_101:
[----:B-1----:R1:W2:Y:S02]  /*58d0*/  SYNCS.PHASECHK.TRANS64.TRYWAIT P0, [R0+URZ+0x58], R3 ;  /* 0x00005803000075a7 */ /* 0x0022a400080011ff */
[----:B--2---:R-:W-:Y:S05]  /*58e0*/  @!P0 NANOSLEEP.SYNCS 0x989680 ;  /* 0x009896800000895d */ /* 0x004fea0003900000 */
[----:B------:R-:W2:Y:S02]  /*58f0*/  @!P0 SYNCS.PHASECHK.TRANS64 P0, [R0+URZ+0x58], R3 ;  /* 0x00005803000085a7 */ /* 0x000ea400080010ff */
[----:B--2---:R-:W-:Y:S05]  /*5900*/  @!P0 BRA `(.L_x_101) ;  /* 0xfffffffc00f08947 */ /* 0x004fea000383ffff */
[----:B------:R-:W-:Y:S05]  /*5910*/  BRA `(.L_x_38) ;  /* 0xffffffc800907947 */ /* 0x000fea000383ffff */
.L_x_42:
[----:B------:R-:W-:Y:S02]  /*5920*/  MOV R2, UR25 ;  /* 0x0000001900027c02 */ /* 0x000fe40008000f00 */
[----:B------:R-:W-:Y:S02]  /*5930*/  MOV R3, UR25 ;  /* 0x0000001900037c02 */ /* 0x000fe40008000f00 */
[----:B------:R-:W-:Y:S07]  /*5940*/  MOV R0, UR13 ;  /* 0x0000000d00007c02 */ /* 0x000fee0008000f00 */
.L_x_102:
[----:B-1----:R1:W2:Y:S02]  /*5950*/  SYNCS.PHASECHK.TRANS64.TRYWAIT P0, [R0+URZ], R3 ;  /* 0x00000003000075a7 */ /* 0x0022a400080011ff */
[----:B--2---:R-:W-:Y:S05]  /*5960*/  @!P0 NANOSLEEP.SYNCS 0x989680 ;  /* 0x009896800000895d */ /* 0x004fea0003900000 */
[----:B------:R-:W2:Y:S02]  /*5970*/  @!P0 SYNCS.PHASECHK.TRANS64 P0, [R0+URZ], R3 ;  /* 0x00000003000085a7 */ /* 0x000ea400080010ff */
[----:B--2---:R-:W-:Y:S05]  /*5980*/  @!P0 BRA `(.L_x_102) ;  /* 0xfffffffc00f08947 */ /* 0x004fea000383ffff */
[----:B------:R-:W-:Y:S05]  /*5990*/  BRA `(.L_x_41) ;  /* 0xffffffcc00047947 */ /* 0x000fea000383ffff */
.L_x_45:
[-C--:B------:R-:W-:Y:S02]  /*59a0*/  MOV R6, R3.reuse ;  /* 0x0000000300067202 */ /* 0x080fe40000000f00 */
[----:B------:R-:W-:-:S07]  /*59b0*/  MOV R7, R3 ;  /* 0x0000000300077202 */ /* 0x000fce0000000f00 */
.L_x_103:
[----:B-1----:R1:W2:Y:S02]  /*59c0*/  SYNCS.PHASECHK.TRANS64.TRYWAIT P0, [R2+URZ+0x60], R7 ;  /* 0x00006007020075a7 */ /* 0x0022a400080011ff */
[----:B--2---:R-:W-:Y:S05]  /*59d0*/  @!P0 NANOSLEEP.SYNCS 0x989680 ;  /* 0x009896800000895d */ /* 0x004fea0003900000 */
[----:B------:R-:W2:Y:S02]  /*59e0*/  @!P0 SYNCS.PHASECHK.TRANS64 P0, [R2+URZ+0x60], R7 ;  /* 0x00006007020085a7 */ /* 0x000ea400080010ff */
[----:B--2---:R-:W-:Y:S05]  /*59f0*/  @!P0 BRA `(.L_x_103) ;  /* 0xfffffffc00f08947 */ /* 0x004fea000383ffff */
[----:B------:R-:W-:Y:S05]  /*5a00*/  BRA `(.L_x_104) ;  /* 0xffffffcc00987947 */ /* 0x000fea000383ffff */
.L_x_60:
[----:B------:R-:W-:-:S07]  /*5a10*/  MOV R15, R14 ;  /* 0x0000000e000f7202 */ /* 0x000fce0000000f00 */
.L_x_105:
[----:B-1----:R1:W2:Y:S02]  /*5a20*/  SYNCS.PHASECHK.TRANS64.TRYWAIT P0, [R3+URZ], R15 ;  /* 0x0000000f030075a7 */ /* 0x0022a400080011ff */
[----:B--2---:R-:W-:Y:S05]  /*5a30*/  @!P0 NANOSLEEP.SYNCS 0x989680 ;  /* 0x009896800000895d */ /* 0x004fea0003900000 */
[----:B------:R-:W2:Y:S02]  /*5a40*/  @!P0 SYNCS.PHASECHK.TRANS64 P0, [R3+URZ], R15 ;  /* 0x0000000f030085a7 */ /* 0x000ea400080010ff */
[----:B--2---:R-:W-:Y:S05]  /*5a50*/  @!P0 BRA `(.L_x_105) ;  /* 0xfffffffc00f08947 */ /* 0x004fea000383ffff */
[----:B------:R-:W-:Y:S05]  /*5a60*/  BRA `(.L_x_59) ;  /* 0xffffffd4005c7947 */ /* 0x000fea000383ffff */
.L_x_63:
[----:B------:R-:W-:-:S07]  /*5a70*/  MOV R9, R8 ;  /* 0x0000000800097202 */ /* 0x000fce0000000f00 */
.L_x_106:
[----:B-1----:R1:W2:Y:S02]  /*5a80*/  SYNCS.PHASECHK.TRANS64.TRYWAIT P0, [R3+URZ], R9 ;  /* 0x00000009030075a7 */ /* 0x0022a400080011ff */
[----:B--2---:R-:W-:Y:S05]  /*5a90*/  @!P0 NANOSLEEP.SYNCS 0x989680 ;  /* 0x009896800000895d */ /* 0x004fea0003900000 */
[----:B------:R-:W2:Y:S02]  /*5aa0*/  @!P0 SYNCS.PHASECHK.TRANS64 P0, [R3+URZ], R9 ;  /* 0x00000009030085a7 */ /* 0x000ea400080010ff */
[----:B--2---:R-:W-:Y:S05]  /*5ab0*/  @!P0 BRA `(.L_x_106) ;  /* 0xfffffffc00f08947 */ /* 0x004fea000383ffff */
[----:B------:R-:W-:Y:S05]  /*5ac0*/  BRA `(.L_x_62) ;  /* 0xffffffd400c47947 */ /* 0x000fea000383ffff */
.L_x_64:
[----:B-1----:R1:W2:Y:S02]  /*5ad0*/  SYNCS.PHASECHK.TRANS64.TRYWAIT P0, [R87+URZ+0x60], RZ ;  /* 0x000060ff570075a7 */ /* 0x0022a400080011ff */
[----:B--2---:R-:W-:Y:S05]  /*5ae0*/  @!P0 NANOSLEEP.SYNCS 0x989680 ;  /* 0x009896800000895d */ /* 0x004fea0003900000 */
[----:B------:R-:W2:Y:S02]  /*5af0*/  @!P0 SYNCS.PHASECHK.TRANS64 P0, [R87+URZ+0x60], RZ ;  /* 0x000060ff570085a7 */ /* 0x000ea400080010ff */
[----:B--2---:R-:W-:Y:S05]  /*5b00*/  @!P0 BRA `(.L_x_64) ;  /* 0xfffffffc00f08947 */ /* 0x004fea000383ffff */
[----:B------:R-:W-:Y:S05]  /*5b10*/  BRA `(.L_x_107) ;  /* 0xffffffd800287947 */ /* 0x000fea000383ffff */
.L_x_66:
[----:B------:R-:W-:-:S07]  /*5b20*/  MOV R3, R2 ;  /* 0x0000000200037202 */ /* 0x000fce0000000f00 */
.L_x_108:
[----:B-1----:R1:W2:Y:S02]  /*5b30*/  SYNCS.PHASECHK.TRANS64.TRYWAIT P0, [R87+URZ+0x50], R3 ;  /* 0x00005003570075a7 */ /* 0x0022a400080011ff */
[----:B--2---:R-:W-:Y:S05]  /*5b40*/  @!P0 NANOSLEEP.SYNCS 0x989680 ;  /* 0x009896800000895d */ /* 0x004fea0003900000 */
[----:B------:R-:W2:Y:S02]  /*5b50*/  @!P0 SYNCS.PHASECHK.TRANS64 P0, [R87+URZ+0x50], R3 ;  /* 0x00005003570085a7 */ /* 0x000ea400080010ff */
[----:B--2---:R-:W-:Y:S05]  /*5b60*/  @!P0 BRA `(.L_x_108) ;  /* 0xfffffffc00f08947 */ /* 0x004fea000383ffff */
[----:B------:R-:W-:Y:S05]  /*5b70*/  BRA `(.L_x_109) ;  /* 0xffffffdc00587947 */ /* 0x000fea000383ffff */
.L_x_75:
[----:B------:R-:W-:-:S07]  /*5b80*/  MOV R5, R4 ;  /* 0x0000000400057202 */ /* 0x000fce0000000f00 */
.L_x_110:
[----:B-1----:R1:W2:Y:S02]  /*5b90*/  SYNCS.PHASECHK.TRANS64.TRYWAIT P0, [R3+URZ+0x60], R5 ;  /* 0x00006005030075a7 */ /* 0x0022a400080011ff */
[----:B--2---:R-:W-:Y:S05]  /*5ba0*/  @!P0 NANOSLEEP.SYNCS 0x989680 ;  /* 0x009896800000895d */ /* 0x004fea0003900000 */
[----:B------:R-:W2:Y:S02]  /*5bb0*/  @!P0 SYNCS.PHASECHK.TRANS64 P0, [R3+URZ+0x60], R5 ;  /* 0x00006005030085a7 */ /* 0x000ea400080010ff */
[----:B--2---:R-:W-:Y:S05]  /*5bc0*/  @!P0 BRA `(.L_x_110) ;  /* 0xfffffffc00f08947 */ /* 0x004fea000383ffff */
[----:B------:R-:W-:Y:S05]  /*5bd0*/  BRA `(.L_x_111) ;  /* 0xfffffff000a47947 */ /* 0x000fea000383ffff */
.L_x_82:
[----:B--2---:R2:W3:Y:S02]  /*5be0*/  SYNCS.PHASECHK.TRANS64.TRYWAIT P0, [R87+URZ+0x80], RZ ;  /* 0x000080ff570075a7 */ /* 0x0044e400080011ff */
[----:B---3--:R-:W-:Y:S05]  /*5bf0*/  @!P0 NANOSLEEP.SYNCS 0x989680 ;  /* 0x009896800000895d */ /* 0x008fea0003900000 */
[----:B------:R-:W3:Y:S02]  /*5c00*/  @!P0 SYNCS.PHASECHK.TRANS64 P0, [R87+URZ+0x80], RZ ;  /* 0x000080ff570085a7 */ /* 0x000ee400080010ff */
[----:B---3--:R-:W-:Y:S05]  /*5c10*/  @!P0 BRA `(.L_x_82) ;  /* 0xfffffffc00f08947 */ /* 0x008fea000383ffff */
[----:B------:R-:W-:Y:S05]  /*5c20*/  BRA `(.L_x_112) ;  /* 0xfffffff400587947 */ /* 0x000fea000383ffff */
        .weak           $__internal_0_$__cuda_sm10x_tcgen05_guardrail_trap_col_being_dealloced_not_returned_by_alloc
        .type           $__internal_0_$__cuda_sm10x_tcgen05_guardrail_trap_col_being_dealloced_not_returned_by_alloc,@function
        .size           $__internal_0_$__cuda_sm10x_tcgen05_guardrail_trap_col_being_dealloced_not_returned_by_alloc,($__internal_1_$__cuda_sm10x_tcgen05_guardrail_trap_phase_invalid_during_alloc - $__internal_0_$__cuda_sm10x_tcgen05_guardrail_trap_col_being_dealloced_not_returned_by_alloc)
$__internal_0_$__cuda_sm10x_tcgen05_guardrail_trap_col_being_dealloced_not_returned_by_alloc:
[----:B------:R-:W-:Y:S05]  /*5c30*/  BPT.TRAP 0x1 ;  /* 0x000000040000795c */ /* 0x000fea0000300000 */
[----:B------:R-:W-:-:S04]  /*5c40*/  HFMA2 R3, -RZ, RZ, 0, 0 ;  /* 0x00000000ff037431 */ /* 0x000fc800000001ff */
[----:B------:R-:W-:Y:S05]  /*5c50*/  RET.REL.NODEC R2 `(kernel_cutlass_kernel_cudnngrouped_gemmgrouped_gemm_swiglugrouped_gemm_swiglu_quantBlockScaledContiguousGroupedGemmKernel_object_at__TiledMMA_ThrLayoutVMNK21111000_PermutationMNK____MMAAt_0) ;  /* 0xffffffa002e87950 */ /* 0x000fea0003c3ffff */
        .weak           $__internal_1_$__cuda_sm10x_tcgen05_guardrail_trap_phase_invalid_during_alloc
        .type           $__internal_1_$__cuda_sm10x_tcgen05_guardrail_trap_phase_invalid_during_alloc,@function
        .size           $__internal_1_$__cuda_sm10x_tcgen05_guardrail_trap_phase_invalid_during_alloc,($__internal_2_$__cuda_sm10x_tcgen05_guardrail_trap_unallocated_columns_being_dealloced - $__internal_1_$__cuda_sm10x_tcgen05_guardrail_trap_phase_invalid_during_alloc)
$__internal_1_$__cuda_sm10x_tcgen05_guardrail_trap_phase_invalid_during_alloc:
[----:B------:R-:W-:Y:S05]  /*5c60*/  BPT.TRAP 0x1 ;  /* 0x000000040000795c */ /* 0x000fea0000300000 */
[----:B------:R-:W-:-:S04]  /*5c70*/  MOV R3, 0x0 ;  /* 0x0000000000037802 */ /* 0x000fc80000000f00 */
[----:B------:R-:W-:Y:S05]  /*5c80*/  RET.REL.NODEC R2 `(kernel_cutlass_kernel_cudnngrouped_gemmgrouped_gemm_swiglugrouped_gemm_swiglu_quantBlockScaledContiguousGroupedGemmKernel_object_at__TiledMMA_ThrLayoutVMNK21111000_PermutationMNK____MMAAt_0) ;  /* 0xffffffa002dc7950 */ /* 0x000fea0003c3ffff */
        .weak           $__internal_2_$__cuda_sm10x_tcgen05_guardrail_trap_unallocated_columns_being_dealloced
        .type           $__internal_2_$__cuda_sm10x_tcgen05_guardrail_trap_unallocated_columns_being_dealloced,@function
        .size           $__internal_2_$__cuda_sm10x_tcgen05_guardrail_trap_unallocated_columns_being_dealloced,(.L_x_116 - $__internal_2_$__cuda_sm10x_tcgen05_guardrail_trap_unallocated_columns_being_dealloced)
$__internal_2_$__cuda_sm10x_tcgen05_guardrail_trap_unallocated_columns_being_dealloced:
[----:B------:R-:W-:Y:S05]  /*5c90*/  BPT.TRAP 0x1 ;  /* 0x000000040000795c */ /* 0x000fea0000300000 */
[----:B------:R-:W-:-:S04]  /*5ca0*/  HFMA2 R3, -RZ, RZ, 0, 0 ;  /* 0x00000000ff037431 */ /* 0x000fc800000001ff */
[----:B------:R-:W-:Y:S05]  /*5cb0*/  RET.REL.NODEC R2 `(kernel_cutlass_kernel_cudnngrouped_gemmgrouped_gemm_swiglugrouped_gemm_swiglu_quantBlockScaledContiguousGroupedGemmKernel_object_at__TiledMMA_ThrLayoutVMNK21111000_PermutationMNK____MMAAt_0) ;  /* 0xffffffa002d07950 */ /* 0x000fea0003c3ffff */
.L_x_113:
[----:B------:R-:W-:-:S00]  /*5cc0*/  BRA `(.L_x_113) ;  /* 0xfffffffc00fc7947 */ /* 0x000fc0000383ffff */
[----:B------:R-:W-:-:S00]  /*5cd0*/  NOP ;  /* 0x0000000000007918 */ /* 0x000fc00000000000 */
        /* <DEDUP_REMOVED lines=10> */
.L_x_116:


//--------------------- .nv.shared.kernel_cutlass_kernel_cudnngrouped_gemmgrouped_gemm_swiglugrouped_gemm_swiglu_quantBlockScaledContiguousGroupedGemmKernel_object_at__TiledMMA_ThrLayoutVMNK21111000_PermutationMNK____MMAAt_0 --------------------------
	.section	.nv.shared.kernel_cutlass_kernel_cudnngrouped_gemmgrouped_gemm_swiglugrouped_gemm_swiglu_quantBlockScaledContiguousGroupedGemmKernel_object_at__TiledMMA_ThrLayoutVMNK21111000_PermutationMNK____MMAAt_0,"aw",@nobits
	.sectionflags	@""
	.align	1024
	.zero		1024


//--------------------- .nv.shared.reserved.0     --------------------------
	.section	.nv.shared.reserved.0,"aw",@nobits
	.align	8
	.weak		__nv_reservedSMEM_offset_0_alias
	.size		__nv_reservedSMEM_offset_0_alias, 0, 64
	.other		__nv_reservedSMEM_offset_0_alias,@"STO_CUDA_RESERVED_SHARED STV_DEFAULT"
__nv_reservedSMEM_offset_0_alias:
	.zero		0
.nv.shared.reserved.0:
	.zero		64
	.weak		__nv_reservedSMEM_allocation_phase
	.type		__nv_reservedSMEM_allocation_phase,@object
	.size		__nv_reservedSMEM_allocation_phase,(.L_0 - __nv_reservedSMEM_allocation_phase)
__nv_reservedSMEM_allocation_phase:
	.zero		1
.L_0:
	.zero		7
	.weak		__nv_reservedSMEM_devtool_atexit_pc
	.type		__nv_reservedSMEM_devtool_atexit_pc,@object
	.size		__nv_reservedSMEM_devtool_atexit_pc,(__nv_reservedSMEM_allocation_mask - __nv_reservedSMEM_devtool_atexit_pc)
__nv_reservedSMEM_devtool_atexit_pc:
	.zero		8
	.weak		__nv_reservedSMEM_allocation_mask
	.type		__nv_reservedSMEM_allocation_mask,@object
	.size		__nv_reservedSMEM_allocation_mask,(.L_2 - __nv_reservedSMEM_allocation_mask)
__nv_reservedSMEM_allocation_mask:
	.zero		4
.L_2:
	.zero		4
	.weak		__nv_reservedSMEM_tmem_allocation_pipeline_mbarrier
	.type		__nv_reservedSMEM_tmem_allocation_pipeline_mbarrier,@object
	.size		__nv_reservedSMEM_tmem_allocation_pipeline_mbarrier,(__nv_reservedSMEM_tmem_allocation_pipeline_mbarrier_parity - __nv_reservedSMEM_tmem_allocation_pipeline_mbarrier)
__nv_reservedSMEM_tmem_allocation_pipeline_mbarrier:
	.zero		8
	.weak		__nv_reservedSMEM_tmem_allocation_pipeline_mbarrier_parity
	.type		__nv_reservedSMEM_tmem_allocation_pipeline_mbarrier_parity,@object
	.size		__nv_reservedSMEM_tmem_allocation_pipeline_mbarrier_parity,(.L_4 - __nv_reservedSMEM_tmem_allocation_pipeline_mbarrier_parity)
__nv_reservedSMEM_tmem_allocation_pipeline_mbarrier_parity:
	.zero		4
.L_4:


//--------------------- .nv.constant0.kernel_cutlass_kernel_cudnngrouped_gemmgrouped_gemm_swiglugrouped_gemm_swiglu_quantBlockScaledContiguousGroupedGemmKernel_object_at__TiledMMA_ThrLayoutVMNK21111000_PermutationMNK____MMAAt_0 --------------------------
	.section	.nv.constant0.kernel_cutlass_kernel_cudnngrouped_gemmgrouped_gemm_swiglugrouped_gemm_swiglu_quantBlockScaledContiguousGroupedGemmKernel_object_at__TiledMMA_ThrLayoutVMNK21111000_PermutationMNK____MMAAt_0,"a",@progbits
	.sectionflags	@""
	.align	4
.nv.constant0.kernel_cutlass_kernel_cudnngrouped_gemmgrouped_gemm_swiglugrouped_gemm_swiglu_quantBlockScaledContiguousGroupedGemmKernel_object_at__TiledMMA_ThrLayoutVMNK21111000_PermutationMNK____MMAAt_0:
	.zero		1924


//--------------------- SYMBOLS --------------------------

	.type		.nv.reservedSmem.offset0,@object
	.size		.nv.reservedSmem.offset0,0x4
	.type		.nv.reservedSmem.cap,@object
	.size		.nv.reservedSmem.cap,0x4
